//
// Generated by NVIDIA NVVM Compiler
//
// Compiler Build ID: CL-36424714
// Cuda compilation tools, release 13.0, V13.0.88
// Based on NVVM 20.0.0
//

.version 9.0
.target sm_100
.address_size 64

	// .globl	_Z20conv2d_3x3_optimizedPKfS0_Pfiiiiiii
// _ZZ17gemm_nn_optimizedPKfS0_PfiiiffE2As has been demoted
// _ZZ17gemm_nn_optimizedPKfS0_PfiiiffE2Bs has been demoted
.extern .shared .align 16 .b8 shared_mem[];

.visible .entry _Z20conv2d_3x3_optimizedPKfS0_Pfiiiiiii(
	.param .u64 .ptr .align 1 _Z20conv2d_3x3_optimizedPKfS0_Pfiiiiiii_param_0,
	.param .u64 .ptr .align 1 _Z20conv2d_3x3_optimizedPKfS0_Pfiiiiiii_param_1,
	.param .u64 .ptr .align 1 _Z20conv2d_3x3_optimizedPKfS0_Pfiiiiiii_param_2,
	.param .u32 _Z20conv2d_3x3_optimizedPKfS0_Pfiiiiiii_param_3,
	.param .u32 _Z20conv2d_3x3_optimizedPKfS0_Pfiiiiiii_param_4,
	.param .u32 _Z20conv2d_3x3_optimizedPKfS0_Pfiiiiiii_param_5,
	.param .u32 _Z20conv2d_3x3_optimizedPKfS0_Pfiiiiiii_param_6,
	.param .u32 _Z20conv2d_3x3_optimizedPKfS0_Pfiiiiiii_param_7,
	.param .u32 _Z20conv2d_3x3_optimizedPKfS0_Pfiiiiiii_param_8,
	.param .u32 _Z20conv2d_3x3_optimizedPKfS0_Pfiiiiiii_param_9
)
{
	.reg .pred 	%p<22>;
	.reg .b32 	%r<71>;
	.reg .b32 	%f<33>;
	.reg .b64 	%rd<24>;

	ld.param.u32 	%r35, [_Z20conv2d_3x3_optimizedPKfS0_Pfiiiiiii_param_5];
	ld.param.u32 	%r31, [_Z20conv2d_3x3_optimizedPKfS0_Pfiiiiiii_param_6];
	ld.param.u32 	%r32, [_Z20conv2d_3x3_optimizedPKfS0_Pfiiiiiii_param_7];
	ld.param.u32 	%r36, [_Z20conv2d_3x3_optimizedPKfS0_Pfiiiiiii_param_8];
	ld.param.u32 	%r34, [_Z20conv2d_3x3_optimizedPKfS0_Pfiiiiiii_param_9];
	mov.u32 	%r1, %tid.x;
	mov.u32 	%r2, %tid.y;
	mov.u32 	%r37, %ctaid.x;
	mov.u32 	%r38, %ctaid.y;
	mov.u32 	%r3, %ctaid.z;
	mov.u32 	%r4, %ntid.x;
	mad.lo.s32 	%r5, %r37, %r4, %r1;
	mov.u32 	%r6, %ntid.y;
	mad.lo.s32 	%r39, %r38, %r6, %r2;
	setp.ge.s32 	%p2, %r5, %r34;
	setp.ge.s32 	%p3, %r39, %r36;
	or.pred  	%p4, %p2, %p3;
	setp.ge.s32 	%p5, %r3, %r35;
	or.pred  	%p6, %p5, %p4;
	@%p6 bra 	$L__BB0_14;
	ld.param.u32 	%r62, [_Z20conv2d_3x3_optimizedPKfS0_Pfiiiiiii_param_4];
	add.s32 	%r8, %r4, 2;
	setp.lt.s32 	%p7, %r62, 1;
	@%p7 bra 	$L__BB0_14;
	ld.param.u64 	%rd22, [_Z20conv2d_3x3_optimizedPKfS0_Pfiiiiiii_param_2];
	ld.param.u64 	%rd20, [_Z20conv2d_3x3_optimizedPKfS0_Pfiiiiiii_param_0];
	add.s32 	%r9, %r39, -1;
	mad.lo.s32 	%r41, %r36, %r3, %r39;
	mad.lo.s32 	%r42, %r41, %r34, %r5;
	cvta.to.global.u64 	%rd10, %rd22;
	mul.wide.s32 	%rd11, %r42, 4;
	add.s64 	%rd1, %rd10, %rd11;
	mad.lo.s32 	%r43, %r8, %r2, %r8;
	add.s32 	%r44, %r1, %r43;
	shl.b32 	%r45, %r44, 2;
	mov.u32 	%r46, shared_mem;
	add.s32 	%r10, %r46, %r45;
	shl.b32 	%r11, %r8, 2;
	add.s32 	%r12, %r10, %r11;
	cvta.to.global.u64 	%rd12, %rd20;
	add.s64 	%rd2, %rd12, -4;
	mul.wide.u32 	%rd3, %r4, 4;
	shl.b32 	%r13, %r4, 2;
	add.s32 	%r14, %r6, 2;
	mov.b32 	%r65, 0;
	cvt.s64.s32 	%rd14, %r5;
$L__BB0_3:
	mul.lo.s32 	%r16, %r65, %r31;
	mov.b32 	%r66, 0;
$L__BB0_4:
	add.s32 	%r18, %r66, %r2;
	add.s32 	%r49, %r9, %r66;
	setp.gt.s32 	%p8, %r49, -1;
	setp.lt.s32 	%p9, %r49, %r31;
	and.pred  	%p1, %p8, %p9;
	add.s32 	%r50, %r49, %r16;
	mul.lo.s32 	%r51, %r50, %r32;
	cvt.s64.s32 	%rd13, %r51;
	add.s64 	%rd15, %rd14, %rd13;
	shl.b64 	%rd16, %rd15, 2;
	add.s64 	%rd23, %rd2, %rd16;
	shl.b32 	%r52, %r1, 2;
	mov.u32 	%r53, shared_mem;
	add.s32 	%r54, %r53, %r52;
	mad.lo.s32 	%r68, %r11, %r18, %r54;
	mov.b32 	%r70, -1;
	mov.u32 	%r67, %r1;
	mov.u32 	%r69, %r5;
$L__BB0_5:
	setp.ge.u32 	%p10, %r18, %r14;
	setp.ge.u32 	%p11, %r67, %r8;
	or.pred  	%p12, %p11, %p10;
	@%p12 bra 	$L__BB0_9;
	add.s32 	%r55, %r69, -1;
	setp.gt.s32 	%p13, %r55, -1;
	setp.lt.s32 	%p14, %r55, %r32;
	and.pred  	%p15, %p13, %p14;
	and.pred  	%p16, %p15, %p1;
	not.pred 	%p17, %p16;
	@%p17 bra 	$L__BB0_8;
	ld.global.nc.f32 	%f4, [%rd23];
	st.shared.f32 	[%r68], %f4;
	bra.uni 	$L__BB0_9;
$L__BB0_8:
	mov.b32 	%r56, 0;
	st.shared.u32 	[%r68], %r56;
$L__BB0_9:
	add.s64 	%rd23, %rd23, %rd3;
	add.s32 	%r70, %r70, %r4;
	add.s32 	%r57, %r70, 1;
	add.s32 	%r69, %r69, %r4;
	add.s32 	%r68, %r68, %r13;
	add.s32 	%r67, %r67, %r4;
	setp.lt.u32 	%p18, %r57, 3;
	@%p18 bra 	$L__BB0_5;
	add.s32 	%r66, %r66, %r6;
	setp.lt.u32 	%p19, %r66, 3;
	@%p19 bra 	$L__BB0_4;
	ld.param.u32 	%r63, [_Z20conv2d_3x3_optimizedPKfS0_Pfiiiiiii_param_4];
	ld.param.u64 	%rd21, [_Z20conv2d_3x3_optimizedPKfS0_Pfiiiiiii_param_1];
	bar.sync 	0;
	mov.u32 	%r58, %ctaid.z;
	mad.lo.s32 	%r59, %r63, %r58, %r65;
	mul.lo.s32 	%r60, %r59, 9;
	ld.shared.f32 	%f5, [%r10+4];
	cvta.to.global.u64 	%rd17, %rd21;
	mul.wide.u32 	%rd18, %r60, 4;
	add.s64 	%rd19, %rd17, %rd18;
	ld.global.nc.f32 	%f6, [%rd19];
	fma.rn.f32 	%f7, %f5, %f6, 0f00000000;
	ld.shared.f32 	%f8, [%r10+8];
	ld.global.nc.f32 	%f9, [%rd19+4];
	fma.rn.f32 	%f10, %f8, %f9, %f7;
	ld.shared.f32 	%f11, [%r10+12];
	ld.global.nc.f32 	%f12, [%rd19+8];
	fma.rn.f32 	%f13, %f11, %f12, %f10;
	ld.shared.f32 	%f14, [%r12+4];
	ld.global.nc.f32 	%f15, [%rd19+12];
	fma.rn.f32 	%f16, %f14, %f15, %f13;
	ld.shared.f32 	%f17, [%r12+8];
	ld.global.nc.f32 	%f18, [%rd19+16];
	fma.rn.f32 	%f19, %f17, %f18, %f16;
	ld.shared.f32 	%f20, [%r12+12];
	ld.global.nc.f32 	%f21, [%rd19+20];
	fma.rn.f32 	%f22, %f20, %f21, %f19;
	add.s32 	%r61, %r12, %r11;
	ld.shared.f32 	%f23, [%r61+4];
	ld.global.nc.f32 	%f24, [%rd19+24];
	fma.rn.f32 	%f25, %f23, %f24, %f22;
	ld.shared.f32 	%f26, [%r61+8];
	ld.global.nc.f32 	%f27, [%rd19+28];
	fma.rn.f32 	%f28, %f26, %f27, %f25;
	ld.shared.f32 	%f29, [%r61+12];
	ld.global.nc.f32 	%f30, [%rd19+32];
	fma.rn.f32 	%f32, %f29, %f30, %f28;
	setp.eq.s32 	%p20, %r65, 0;
	@%p20 bra 	$L__BB0_13;
	ld.global.f32 	%f31, [%rd1];
	add.f32 	%f32, %f32, %f31;
$L__BB0_13:
	ld.param.u32 	%r64, [_Z20conv2d_3x3_optimizedPKfS0_Pfiiiiiii_param_4];
	st.global.f32 	[%rd1], %f32;
	bar.sync 	0;
	add.s32 	%r65, %r65, 1;
	setp.ne.s32 	%p21, %r65, %r64;
	@%p21 bra 	$L__BB0_3;
$L__BB0_14:
	ret;

}
	// .globl	_Z17gemm_nn_optimizedPKfS0_Pfiiiff
.visible .entry _Z17gemm_nn_optimizedPKfS0_Pfiiiff(
	.param .u64 .ptr .align 1 _Z17gemm_nn_optimizedPKfS0_Pfiiiff_param_0,
	.param .u64 .ptr .align 1 _Z17gemm_nn_optimizedPKfS0_Pfiiiff_param_1,
	.param .u64 .ptr .align 1 _Z17gemm_nn_optimizedPKfS0_Pfiiiff_param_2,
	.param .u32 _Z17gemm_nn_optimizedPKfS0_Pfiiiff_param_3,
	.param .u32 _Z17gemm_nn_optimizedPKfS0_Pfiiiff_param_4,
	.param .u32 _Z17gemm_nn_optimizedPKfS0_Pfiiiff_param_5,
	.param .f32 _Z17gemm_nn_optimizedPKfS0_Pfiiiff_param_6,
	.param .f32 _Z17gemm_nn_optimizedPKfS0_Pfiiiff_param_7
)
{
	.reg .pred 	%p<12>;
	.reg .b32 	%r<41>;
	.reg .b32 	%f<212>;
	.reg .b64 	%rd<13>;
	// demoted variable
	.shared .align 4 .b8 _ZZ17gemm_nn_optimizedPKfS0_PfiiiffE2As[16640];
	// demoted variable
	.shared .align 4 .b8 _ZZ17gemm_nn_optimizedPKfS0_PfiiiffE2Bs[16640];
	ld.param.u64 	%rd4, [_Z17gemm_nn_optimizedPKfS0_Pfiiiff_param_0];
	ld.param.u64 	%rd5, [_Z17gemm_nn_optimizedPKfS0_Pfiiiff_param_1];
	ld.param.u64 	%rd6, [_Z17gemm_nn_optimizedPKfS0_Pfiiiff_param_2];
	ld.param.u32 	%r23, [_Z17gemm_nn_optimizedPKfS0_Pfiiiff_param_3];
	ld.param.u32 	%r24, [_Z17gemm_nn_optimizedPKfS0_Pfiiiff_param_4];
	ld.param.u32 	%r25, [_Z17gemm_nn_optimizedPKfS0_Pfiiiff_param_5];
	ld.param.f32 	%f8, [_Z17gemm_nn_optimizedPKfS0_Pfiiiff_param_6];
	ld.param.f32 	%f9, [_Z17gemm_nn_optimizedPKfS0_Pfiiiff_param_7];
	mov.u32 	%r36, %tid.x;
	mov.u32 	%r38, %tid.y;
	mov.u32 	%r26, %ctaid.x;
	mov.u32 	%r27, %ctaid.y;
	shl.b32 	%r28, %r27, 6;
	add.s32 	%r3, %r28, %r38;
	shl.b32 	%r4, %r26, 6;
	add.s32 	%r5, %r4, %r36;
	setp.lt.s32 	%p1, %r25, 1;
	mov.f32 	%f211, 0f00000000;
	@%p1 bra 	$L__BB1_7;
	mul.lo.s32 	%r30, %r38, 260;
	mov.u32 	%r31, _ZZ17gemm_nn_optimizedPKfS0_PfiiiffE2As;
	add.s32 	%r6, %r31, %r30;
	shl.b32 	%r32, %r36, 2;
	add.s32 	%r7, %r6, %r32;
	mov.u32 	%r33, _ZZ17gemm_nn_optimizedPKfS0_PfiiiffE2Bs;
	add.s32 	%r9, %r33, %r32;
	add.s32 	%r8, %r9, %r30;
	mad.lo.s32 	%r34, %r38, %r24, %r36;
	add.s32 	%r39, %r34, %r4;
	shl.b32 	%r11, %r24, 6;
	mad.lo.s32 	%r37, %r25, %r3, %r36;
	cvta.to.global.u64 	%rd1, %rd4;
	cvta.to.global.u64 	%rd2, %rd5;
	mov.f32 	%f211, 0f00000000;
	mov.b32 	%r40, 0;
$L__BB1_2:
	setp.ge.s32 	%p2, %r3, %r23;
	mul.wide.s32 	%rd7, %r37, 4;
	add.s64 	%rd3, %rd1, %rd7;
	setp.ge.s32 	%p3, %r36, %r25;
	mov.f32 	%f209, 0f00000000;
	or.pred  	%p4, %p2, %p3;
	@%p4 bra 	$L__BB1_4;
	ld.global.nc.f32 	%f209, [%rd3];
$L__BB1_4:
	setp.ge.s32 	%p5, %r5, %r24;
	st.shared.f32 	[%r7], %f209;
	setp.ge.s32 	%p6, %r38, %r25;
	mov.f32 	%f210, 0f00000000;
	or.pred  	%p7, %p6, %p5;
	@%p7 bra 	$L__BB1_6;
	mul.wide.s32 	%rd8, %r39, 4;
	add.s64 	%rd9, %rd2, %rd8;
	ld.global.nc.f32 	%f210, [%rd9];
$L__BB1_6:
	st.shared.f32 	[%r8], %f210;
	bar.sync 	0;
	ld.shared.f32 	%f14, [%r6];
	ld.shared.f32 	%f15, [%r9];
	fma.rn.f32 	%f16, %f14, %f15, %f211;
	ld.shared.f32 	%f17, [%r6+4];
	ld.shared.f32 	%f18, [%r9+260];
	fma.rn.f32 	%f19, %f17, %f18, %f16;
	ld.shared.f32 	%f20, [%r6+8];
	ld.shared.f32 	%f21, [%r9+520];
	fma.rn.f32 	%f22, %f20, %f21, %f19;
	ld.shared.f32 	%f23, [%r6+12];
	ld.shared.f32 	%f24, [%r9+780];
	fma.rn.f32 	%f25, %f23, %f24, %f22;
	ld.shared.f32 	%f26, [%r6+16];
	ld.shared.f32 	%f27, [%r9+1040];
	fma.rn.f32 	%f28, %f26, %f27, %f25;
	ld.shared.f32 	%f29, [%r6+20];
	ld.shared.f32 	%f30, [%r9+1300];
	fma.rn.f32 	%f31, %f29, %f30, %f28;
	ld.shared.f32 	%f32, [%r6+24];
	ld.shared.f32 	%f33, [%r9+1560];
	fma.rn.f32 	%f34, %f32, %f33, %f31;
	ld.shared.f32 	%f35, [%r6+28];
	ld.shared.f32 	%f36, [%r9+1820];
	fma.rn.f32 	%f37, %f35, %f36, %f34;
	ld.shared.f32 	%f38, [%r6+32];
	ld.shared.f32 	%f39, [%r9+2080];
	fma.rn.f32 	%f40, %f38, %f39, %f37;
	ld.shared.f32 	%f41, [%r6+36];
	ld.shared.f32 	%f42, [%r9+2340];
	fma.rn.f32 	%f43, %f41, %f42, %f40;
	ld.shared.f32 	%f44, [%r6+40];
	ld.shared.f32 	%f45, [%r9+2600];
	fma.rn.f32 	%f46, %f44, %f45, %f43;
	ld.shared.f32 	%f47, [%r6+44];
	ld.shared.f32 	%f48, [%r9+2860];
	fma.rn.f32 	%f49, %f47, %f48, %f46;
	ld.shared.f32 	%f50, [%r6+48];
	ld.shared.f32 	%f51, [%r9+3120];
	fma.rn.f32 	%f52, %f50, %f51, %f49;
	ld.shared.f32 	%f53, [%r6+52];
	ld.shared.f32 	%f54, [%r9+3380];
	fma.rn.f32 	%f55, %f53, %f54, %f52;
	ld.shared.f32 	%f56, [%r6+56];
	ld.shared.f32 	%f57, [%r9+3640];
	fma.rn.f32 	%f58, %f56, %f57, %f55;
	ld.shared.f32 	%f59, [%r6+60];
	ld.shared.f32 	%f60, [%r9+3900];
	fma.rn.f32 	%f61, %f59, %f60, %f58;
	ld.shared.f32 	%f62, [%r6+64];
	ld.shared.f32 	%f63, [%r9+4160];
	fma.rn.f32 	%f64, %f62, %f63, %f61;
	ld.shared.f32 	%f65, [%r6+68];
	ld.shared.f32 	%f66, [%r9+4420];
	fma.rn.f32 	%f67, %f65, %f66, %f64;
	ld.shared.f32 	%f68, [%r6+72];
	ld.shared.f32 	%f69, [%r9+4680];
	fma.rn.f32 	%f70, %f68, %f69, %f67;
	ld.shared.f32 	%f71, [%r6+76];
	ld.shared.f32 	%f72, [%r9+4940];
	fma.rn.f32 	%f73, %f71, %f72, %f70;
	ld.shared.f32 	%f74, [%r6+80];
	ld.shared.f32 	%f75, [%r9+5200];
	fma.rn.f32 	%f76, %f74, %f75, %f73;
	ld.shared.f32 	%f77, [%r6+84];
	ld.shared.f32 	%f78, [%r9+5460];
	fma.rn.f32 	%f79, %f77, %f78, %f76;
	ld.shared.f32 	%f80, [%r6+88];
	ld.shared.f32 	%f81, [%r9+5720];
	fma.rn.f32 	%f82, %f80, %f81, %f79;
	ld.shared.f32 	%f83, [%r6+92];
	ld.shared.f32 	%f84, [%r9+5980];
	fma.rn.f32 	%f85, %f83, %f84, %f82;
	ld.shared.f32 	%f86, [%r6+96];
	ld.shared.f32 	%f87, [%r9+6240];
	fma.rn.f32 	%f88, %f86, %f87, %f85;
	ld.shared.f32 	%f89, [%r6+100];
	ld.shared.f32 	%f90, [%r9+6500];
	fma.rn.f32 	%f91, %f89, %f90, %f88;
	ld.shared.f32 	%f92, [%r6+104];
	ld.shared.f32 	%f93, [%r9+6760];
	fma.rn.f32 	%f94, %f92, %f93, %f91;
	ld.shared.f32 	%f95, [%r6+108];
	ld.shared.f32 	%f96, [%r9+7020];
	fma.rn.f32 	%f97, %f95, %f96, %f94;
	ld.shared.f32 	%f98, [%r6+112];
	ld.shared.f32 	%f99, [%r9+7280];
	fma.rn.f32 	%f100, %f98, %f99, %f97;
	ld.shared.f32 	%f101, [%r6+116];
	ld.shared.f32 	%f102, [%r9+7540];
	fma.rn.f32 	%f103, %f101, %f102, %f100;
	ld.shared.f32 	%f104, [%r6+120];
	ld.shared.f32 	%f105, [%r9+7800];
	fma.rn.f32 	%f106, %f104, %f105, %f103;
	ld.shared.f32 	%f107, [%r6+124];
	ld.shared.f32 	%f108, [%r9+8060];
	fma.rn.f32 	%f109, %f107, %f108, %f106;
	ld.shared.f32 	%f110, [%r6+128];
	ld.shared.f32 	%f111, [%r9+8320];
	fma.rn.f32 	%f112, %f110, %f111, %f109;
	ld.shared.f32 	%f113, [%r6+132];
	ld.shared.f32 	%f114, [%r9+8580];
	fma.rn.f32 	%f115, %f113, %f114, %f112;
	ld.shared.f32 	%f116, [%r6+136];
	ld.shared.f32 	%f117, [%r9+8840];
	fma.rn.f32 	%f118, %f116, %f117, %f115;
	ld.shared.f32 	%f119, [%r6+140];
	ld.shared.f32 	%f120, [%r9+9100];
	fma.rn.f32 	%f121, %f119, %f120, %f118;
	ld.shared.f32 	%f122, [%r6+144];
	ld.shared.f32 	%f123, [%r9+9360];
	fma.rn.f32 	%f124, %f122, %f123, %f121;
	ld.shared.f32 	%f125, [%r6+148];
	ld.shared.f32 	%f126, [%r9+9620];
	fma.rn.f32 	%f127, %f125, %f126, %f124;
	ld.shared.f32 	%f128, [%r6+152];
	ld.shared.f32 	%f129, [%r9+9880];
	fma.rn.f32 	%f130, %f128, %f129, %f127;
	ld.shared.f32 	%f131, [%r6+156];
	ld.shared.f32 	%f132, [%r9+10140];
	fma.rn.f32 	%f133, %f131, %f132, %f130;
	ld.shared.f32 	%f134, [%r6+160];
	ld.shared.f32 	%f135, [%r9+10400];
	fma.rn.f32 	%f136, %f134, %f135, %f133;
	ld.shared.f32 	%f137, [%r6+164];
	ld.shared.f32 	%f138, [%r9+10660];
	fma.rn.f32 	%f139, %f137, %f138, %f136;
	ld.shared.f32 	%f140, [%r6+168];
	ld.shared.f32 	%f141, [%r9+10920];
	fma.rn.f32 	%f142, %f140, %f141, %f139;
	ld.shared.f32 	%f143, [%r6+172];
	ld.shared.f32 	%f144, [%r9+11180];
	fma.rn.f32 	%f145, %f143, %f144, %f142;
	ld.shared.f32 	%f146, [%r6+176];
	ld.shared.f32 	%f147, [%r9+11440];
	fma.rn.f32 	%f148, %f146, %f147, %f145;
	ld.shared.f32 	%f149, [%r6+180];
	ld.shared.f32 	%f150, [%r9+11700];
	fma.rn.f32 	%f151, %f149, %f150, %f148;
	ld.shared.f32 	%f152, [%r6+184];
	ld.shared.f32 	%f153, [%r9+11960];
	fma.rn.f32 	%f154, %f152, %f153, %f151;
	ld.shared.f32 	%f155, [%r6+188];
	ld.shared.f32 	%f156, [%r9+12220];
	fma.rn.f32 	%f157, %f155, %f156, %f154;
	ld.shared.f32 	%f158, [%r6+192];
	ld.shared.f32 	%f159, [%r9+12480];
	fma.rn.f32 	%f160, %f158, %f159, %f157;
	ld.shared.f32 	%f161, [%r6+196];
	ld.shared.f32 	%f162, [%r9+12740];
	fma.rn.f32 	%f163, %f161, %f162, %f160;
	ld.shared.f32 	%f164, [%r6+200];
	ld.shared.f32 	%f165, [%r9+13000];
	fma.rn.f32 	%f166, %f164, %f165, %f163;
	ld.shared.f32 	%f167, [%r6+204];
	ld.shared.f32 	%f168, [%r9+13260];
	fma.rn.f32 	%f169, %f167, %f168, %f166;
	ld.shared.f32 	%f170, [%r6+208];
	ld.shared.f32 	%f171, [%r9+13520];
	fma.rn.f32 	%f172, %f170, %f171, %f169;
	ld.shared.f32 	%f173, [%r6+212];
	ld.shared.f32 	%f174, [%r9+13780];
	fma.rn.f32 	%f175, %f173, %f174, %f172;
	ld.shared.f32 	%f176, [%r6+216];
	ld.shared.f32 	%f177, [%r9+14040];
	fma.rn.f32 	%f178, %f176, %f177, %f175;
	ld.shared.f32 	%f179, [%r6+220];
	ld.shared.f32 	%f180, [%r9+14300];
	fma.rn.f32 	%f181, %f179, %f180, %f178;
	ld.shared.f32 	%f182, [%r6+224];
	ld.shared.f32 	%f183, [%r9+14560];
	fma.rn.f32 	%f184, %f182, %f183, %f181;
	ld.shared.f32 	%f185, [%r6+228];
	ld.shared.f32 	%f186, [%r9+14820];
	fma.rn.f32 	%f187, %f185, %f186, %f184;
	ld.shared.f32 	%f188, [%r6+232];
	ld.shared.f32 	%f189, [%r9+15080];
	fma.rn.f32 	%f190, %f188, %f189, %f187;
	ld.shared.f32 	%f191, [%r6+236];
	ld.shared.f32 	%f192, [%r9+15340];
	fma.rn.f32 	%f193, %f191, %f192, %f190;
	ld.shared.f32 	%f194, [%r6+240];
	ld.shared.f32 	%f195, [%r9+15600];
	fma.rn.f32 	%f196, %f194, %f195, %f193;
	ld.shared.f32 	%f197, [%r6+244];
	ld.shared.f32 	%f198, [%r9+15860];
	fma.rn.f32 	%f199, %f197, %f198, %f196;
	ld.shared.f32 	%f200, [%r6+248];
	ld.shared.f32 	%f201, [%r9+16120];
	fma.rn.f32 	%f202, %f200, %f201, %f199;
	ld.shared.f32 	%f203, [%r6+252];
	ld.shared.f32 	%f204, [%r9+16380];
	fma.rn.f32 	%f211, %f203, %f204, %f202;
	bar.sync 	0;
	add.s32 	%r40, %r40, 64;
	add.s32 	%r39, %r39, %r11;
	add.s32 	%r38, %r38, 64;
	add.s32 	%r37, %r37, 64;
	add.s32 	%r36, %r36, 64;
	setp.lt.s32 	%p8, %r40, %r25;
	@%p8 bra 	$L__BB1_2;
$L__BB1_7:
	setp.ge.s32 	%p9, %r3, %r23;
	setp.ge.s32 	%p10, %r5, %r24;
	or.pred  	%p11, %p9, %p10;
	@%p11 bra 	$L__BB1_9;
	mad.lo.s32 	%r35, %r24, %r3, %r5;
	cvta.to.global.u64 	%rd10, %rd6;
	mul.wide.u32 	%rd11, %r35, 4;
	add.s64 	%rd12, %rd10, %rd11;
	ld.global.f32 	%f205, [%rd12];
	mul.f32 	%f206, %f9, %f205;
	fma.rn.f32 	%f207, %f8, %f211, %f206;
	st.global.f32 	[%rd12], %f207;
$L__BB1_9:
	ret;

}
	// .globl	_Z11relu_kernelPfi
.visible .entry _Z11relu_kernelPfi(
	.param .u64 .ptr .align 1 _Z11relu_kernelPfi_param_0,
	.param .u32 _Z11relu_kernelPfi_param_1
)
{
	.reg .pred 	%p<7>;
	.reg .b32 	%r<31>;
	.reg .b32 	%f<11>;
	.reg .b64 	%rd<11>;

	ld.param.u64 	%rd2, [_Z11relu_kernelPfi_param_0];
	ld.param.u32 	%r12, [_Z11relu_kernelPfi_param_1];
	cvta.to.global.u64 	%rd1, %rd2;
	mov.u32 	%r13, %ctaid.x;
	mov.u32 	%r14, %ntid.x;
	mov.u32 	%r15, %tid.x;
	mad.lo.s32 	%r29, %r13, %r14, %r15;
	mov.u32 	%r16, %nctaid.x;
	mul.lo.s32 	%r2, %r14, %r16;
	setp.ge.s32 	%p1, %r29, %r12;
	@%p1 bra 	$L__BB2_7;
	add.s32 	%r17, %r29, %r2;
	max.s32 	%r18, %r12, %r17;
	setp.lt.s32 	%p2, %r17, %r12;
	selp.u32 	%r19, 1, 0, %p2;
	add.s32 	%r20, %r17, %r19;
	sub.s32 	%r21, %r18, %r20;
	div.u32 	%r22, %r21, %r2;
	add.s32 	%r3, %r22, %r19;
	and.b32  	%r23, %r3, 3;
	setp.eq.s32 	%p3, %r23, 3;
	@%p3 bra 	$L__BB2_4;
	add.s32 	%r24, %r3, 1;
	and.b32  	%r25, %r24, 3;
	neg.s32 	%r27, %r25;
$L__BB2_3:
	.pragma "nounroll";
	mul.wide.s32 	%rd3, %r29, 4;
	add.s64 	%rd4, %rd1, %rd3;
	ld.global.f32 	%f1, [%rd4];
	max.f32 	%f2, %f1, 0f00000000;
	st.global.f32 	[%rd4], %f2;
	add.s32 	%r29, %r29, %r2;
	add.s32 	%r27, %r27, 1;
	setp.ne.s32 	%p4, %r27, 0;
	@%p4 bra 	$L__BB2_3;
$L__BB2_4:
	setp.lt.u32 	%p5, %r3, 3;
	@%p5 bra 	$L__BB2_7;
	mul.wide.s32 	%rd7, %r2, 4;
	shl.b32 	%r26, %r2, 2;
$L__BB2_6:
	mul.wide.s32 	%rd5, %r29, 4;
	add.s64 	%rd6, %rd1, %rd5;
	ld.global.f32 	%f3, [%rd6];
	max.f32 	%f4, %f3, 0f00000000;
	st.global.f32 	[%rd6], %f4;
	add.s64 	%rd8, %rd6, %rd7;
	ld.global.f32 	%f5, [%rd8];
	max.f32 	%f6, %f5, 0f00000000;
	st.global.f32 	[%rd8], %f6;
	add.s64 	%rd9, %rd8, %rd7;
	ld.global.f32 	%f7, [%rd9];
	max.f32 	%f8, %f7, 0f00000000;
	st.global.f32 	[%rd9], %f8;
	add.s64 	%rd10, %rd9, %rd7;
	ld.global.f32 	%f9, [%rd10];
	max.f32 	%f10, %f9, 0f00000000;
	st.global.f32 	[%rd10], %f10;
	add.s32 	%r29, %r26, %r29;
	setp.lt.s32 	%p6, %r29, %r12;
	@%p6 bra 	$L__BB2_6;
$L__BB2_7:
	ret;

}
	// .globl	_Z23relu_inplace_vectorizedP6float4i
.visible .entry _Z23relu_inplace_vectorizedP6float4i(
	.param .u64 .ptr .align 1 _Z23relu_inplace_vectorizedP6float4i_param_0,
	.param .u32 _Z23relu_inplace_vectorizedP6float4i_param_1
)
{
	.reg .pred 	%p<7>;
	.reg .b32 	%r<35>;
	.reg .b32 	%f<41>;
	.reg .b64 	%rd<11>;

	ld.param.u64 	%rd2, [_Z23relu_inplace_vectorizedP6float4i_param_0];
	ld.param.u32 	%r13, [_Z23relu_inplace_vectorizedP6float4i_param_1];
	cvta.to.global.u64 	%rd1, %rd2;
	mov.u32 	%r14, %ctaid.x;
	mov.u32 	%r15, %ntid.x;
	mov.u32 	%r16, %tid.x;
	mad.lo.s32 	%r33, %r14, %r15, %r16;
	mov.u32 	%r17, %nctaid.x;
	mul.lo.s32 	%r2, %r15, %r17;
	shr.s32 	%r18, %r13, 31;
	shr.u32 	%r19, %r18, 30;
	add.s32 	%r20, %r13, %r19;
	shr.s32 	%r3, %r20, 2;
	setp.ge.s32 	%p1, %r33, %r3;
	@%p1 bra 	$L__BB3_7;
	add.s32 	%r21, %r33, %r2;
	max.s32 	%r22, %r3, %r21;
	setp.lt.s32 	%p2, %r21, %r3;
	selp.u32 	%r23, 1, 0, %p2;
	add.s32 	%r24, %r21, %r23;
	sub.s32 	%r25, %r22, %r24;
	div.u32 	%r26, %r25, %r2;
	add.s32 	%r4, %r26, %r23;
	and.b32  	%r27, %r4, 3;
	setp.eq.s32 	%p3, %r27, 3;
	@%p3 bra 	$L__BB3_4;
	add.s32 	%r28, %r4, 1;
	and.b32  	%r29, %r28, 3;
	neg.s32 	%r31, %r29;
$L__BB3_3:
	.pragma "nounroll";
	mul.wide.s32 	%rd3, %r33, 16;
	add.s64 	%rd4, %rd1, %rd3;
	ld.global.v4.f32 	{%f1, %f2, %f3, %f4}, [%rd4];
	max.f32 	%f5, %f1, 0f00000000;
	max.f32 	%f6, %f2, 0f00000000;
	max.f32 	%f7, %f3, 0f00000000;
	max.f32 	%f8, %f4, 0f00000000;
	st.global.v4.f32 	[%rd4], {%f5, %f6, %f7, %f8};
	add.s32 	%r33, %r33, %r2;
	add.s32 	%r31, %r31, 1;
	setp.ne.s32 	%p4, %r31, 0;
	@%p4 bra 	$L__BB3_3;
$L__BB3_4:
	setp.lt.u32 	%p5, %r4, 3;
	@%p5 bra 	$L__BB3_7;
	mul.wide.s32 	%rd7, %r2, 16;
	shl.b32 	%r30, %r2, 2;
$L__BB3_6:
	mul.wide.s32 	%rd5, %r33, 16;
	add.s64 	%rd6, %rd1, %rd5;
	ld.global.v4.f32 	{%f9, %f10, %f11, %f12}, [%rd6];
	max.f32 	%f13, %f9, 0f00000000;
	max.f32 	%f14, %f10, 0f00000000;
	max.f32 	%f15, %f11, 0f00000000;
	max.f32 	%f16, %f12, 0f00000000;
	st.global.v4.f32 	[%rd6], {%f13, %f14, %f15, %f16};
	add.s64 	%rd8, %rd6, %rd7;
	ld.global.v4.f32 	{%f17, %f18, %f19, %f20}, [%rd8];
	max.f32 	%f21, %f17, 0f00000000;
	max.f32 	%f22, %f18, 0f00000000;
	max.f32 	%f23, %f19, 0f00000000;
	max.f32 	%f24, %f20, 0f00000000;
	st.global.v4.f32 	[%rd8], {%f21, %f22, %f23, %f24};
	add.s64 	%rd9, %rd8, %rd7;
	ld.global.v4.f32 	{%f25, %f26, %f27, %f28}, [%rd9];
	max.f32 	%f29, %f25, 0f00000000;
	max.f32 	%f30, %f26, 0f00000000;
	max.f32 	%f31, %f27, 0f00000000;
	max.f32 	%f32, %f28, 0f00000000;
	st.global.v4.f32 	[%rd9], {%f29, %f30, %f31, %f32};
	add.s64 	%rd10, %rd9, %rd7;
	ld.global.v4.f32 	{%f33, %f34, %f35, %f36}, [%rd10];
	max.f32 	%f37, %f33, 0f00000000;
	max.f32 	%f38, %f34, 0f00000000;
	max.f32 	%f39, %f35, 0f00000000;
	max.f32 	%f40, %f36, 0f00000000;
	st.global.v4.f32 	[%rd10], {%f37, %f38, %f39, %f40};
	add.s32 	%r33, %r30, %r33;
	setp.lt.s32 	%p6, %r33, %r3;
	@%p6 bra 	$L__BB3_6;
$L__BB3_7:
	ret;

}
	// .globl	_Z14sigmoid_kernelPfi
.visible .entry _Z14sigmoid_kernelPfi(
	.param .u64 .ptr .align 1 _Z14sigmoid_kernelPfi_param_0,
	.param .u32 _Z14sigmoid_kernelPfi_param_1
)
{
	.reg .pred 	%p<7>;
	.reg .b32 	%r<41>;
	.reg .b32 	%f<65>;
	.reg .b64 	%rd<11>;

	ld.param.u64 	%rd2, [_Z14sigmoid_kernelPfi_param_0];
	ld.param.u32 	%r12, [_Z14sigmoid_kernelPfi_param_1];
	cvta.to.global.u64 	%rd1, %rd2;
	mov.u32 	%r13, %ctaid.x;
	mov.u32 	%r14, %ntid.x;
	mov.u32 	%r15, %tid.x;
	mad.lo.s32 	%r39, %r13, %r14, %r15;
	mov.u32 	%r16, %nctaid.x;
	mul.lo.s32 	%r2, %r14, %r16;
	setp.ge.s32 	%p1, %r39, %r12;
	@%p1 bra 	$L__BB4_7;
	add.s32 	%r17, %r39, %r2;
	max.s32 	%r18, %r12, %r17;
	setp.lt.s32 	%p2, %r17, %r12;
	selp.u32 	%r19, 1, 0, %p2;
	add.s32 	%r20, %r17, %r19;
	sub.s32 	%r21, %r18, %r20;
	div.u32 	%r22, %r21, %r2;
	add.s32 	%r3, %r22, %r19;
	and.b32  	%r23, %r3, 3;
	setp.eq.s32 	%p3, %r23, 3;
	@%p3 bra 	$L__BB4_4;
	add.s32 	%r24, %r3, 1;
	and.b32  	%r25, %r24, 3;
	neg.s32 	%r37, %r25;
$L__BB4_3:
	.pragma "nounroll";
	mul.wide.s32 	%rd3, %r39, 4;
	add.s64 	%rd4, %rd1, %rd3;
	ld.global.f32 	%f1, [%rd4];
	fma.rn.f32 	%f2, %f1, 0fBBBB989D, 0f3F000000;
	cvt.sat.f32.f32 	%f3, %f2;
	mov.f32 	%f4, 0f4B400001;
	mov.f32 	%f5, 0f437C0000;
	fma.rm.f32 	%f6, %f3, %f5, %f4;
	add.f32 	%f7, %f6, 0fCB40007F;
	neg.f32 	%f8, %f7;
	fma.rn.f32 	%f9, %f1, 0fBFB8AA3B, %f8;
	fma.rn.f32 	%f10, %f1, 0fB2A57060, %f9;
	mov.b32 	%r26, %f6;
	shl.b32 	%r27, %r26, 23;
	mov.b32 	%f11, %r27;
	ex2.approx.ftz.f32 	%f12, %f10;
	fma.rn.f32 	%f13, %f12, %f11, 0f3F800000;
	rcp.rn.f32 	%f14, %f13;
	st.global.f32 	[%rd4], %f14;
	add.s32 	%r39, %r39, %r2;
	add.s32 	%r37, %r37, 1;
	setp.ne.s32 	%p4, %r37, 0;
	@%p4 bra 	$L__BB4_3;
$L__BB4_4:
	setp.lt.u32 	%p5, %r3, 3;
	@%p5 bra 	$L__BB4_7;
	mul.wide.s32 	%rd7, %r2, 4;
	shl.b32 	%r36, %r2, 2;
$L__BB4_6:
	mul.wide.s32 	%rd5, %r39, 4;
	add.s64 	%rd6, %rd1, %rd5;
	ld.global.f32 	%f15, [%rd6];
	fma.rn.f32 	%f16, %f15, 0fBBBB989D, 0f3F000000;
	cvt.sat.f32.f32 	%f17, %f16;
	mov.f32 	%f18, 0f4B400001;
	mov.f32 	%f19, 0f437C0000;
	fma.rm.f32 	%f20, %f17, %f19, %f18;
	add.f32 	%f21, %f20, 0fCB40007F;
	neg.f32 	%f22, %f21;
	fma.rn.f32 	%f23, %f15, 0fBFB8AA3B, %f22;
	fma.rn.f32 	%f24, %f15, 0fB2A57060, %f23;
	mov.b32 	%r28, %f20;
	shl.b32 	%r29, %r28, 23;
	mov.b32 	%f25, %r29;
	ex2.approx.ftz.f32 	%f26, %f24;
	fma.rn.f32 	%f27, %f26, %f25, 0f3F800000;
	rcp.rn.f32 	%f28, %f27;
	st.global.f32 	[%rd6], %f28;
	add.s64 	%rd8, %rd6, %rd7;
	ld.global.f32 	%f29, [%rd8];
	fma.rn.f32 	%f30, %f29, 0fBBBB989D, 0f3F000000;
	cvt.sat.f32.f32 	%f31, %f30;
	fma.rm.f32 	%f32, %f31, %f19, %f18;
	add.f32 	%f33, %f32, 0fCB40007F;
	neg.f32 	%f34, %f33;
	fma.rn.f32 	%f35, %f29, 0fBFB8AA3B, %f34;
	fma.rn.f32 	%f36, %f29, 0fB2A57060, %f35;
	mov.b32 	%r30, %f32;
	shl.b32 	%r31, %r30, 23;
	mov.b32 	%f37, %r31;
	ex2.approx.ftz.f32 	%f38, %f36;
	fma.rn.f32 	%f39, %f38, %f37, 0f3F800000;
	rcp.rn.f32 	%f40, %f39;
	st.global.f32 	[%rd8], %f40;
	add.s64 	%rd9, %rd8, %rd7;
	ld.global.f32 	%f41, [%rd9];
	fma.rn.f32 	%f42, %f41, 0fBBBB989D, 0f3F000000;
	cvt.sat.f32.f32 	%f43, %f42;
	fma.rm.f32 	%f44, %f43, %f19, %f18;
	add.f32 	%f45, %f44, 0fCB40007F;
	neg.f32 	%f46, %f45;
	fma.rn.f32 	%f47, %f41, 0fBFB8AA3B, %f46;
	fma.rn.f32 	%f48, %f41, 0fB2A57060, %f47;
	mov.b32 	%r32, %f44;
	shl.b32 	%r33, %r32, 23;
	mov.b32 	%f49, %r33;
	ex2.approx.ftz.f32 	%f50, %f48;
	fma.rn.f32 	%f51, %f50, %f49, 0f3F800000;
	rcp.rn.f32 	%f52, %f51;
	st.global.f32 	[%rd9], %f52;
	add.s64 	%rd10, %rd9, %rd7;
	ld.global.f32 	%f53, [%rd10];
	fma.rn.f32 	%f54, %f53, 0fBBBB989D, 0f3F000000;
	cvt.sat.f32.f32 	%f55, %f54;
	fma.rm.f32 	%f56, %f55, %f19, %f18;
	add.f32 	%f57, %f56, 0fCB40007F;
	neg.f32 	%f58, %f57;
	fma.rn.f32 	%f59, %f53, 0fBFB8AA3B, %f58;
	fma.rn.f32 	%f60, %f53, 0fB2A57060, %f59;
	mov.b32 	%r34, %f56;
	shl.b32 	%r35, %r34, 23;
	mov.b32 	%f61, %r35;
	ex2.approx.ftz.f32 	%f62, %f60;
	fma.rn.f32 	%f63, %f62, %f61, 0f3F800000;
	rcp.rn.f32 	%f64, %f63;
	st.global.f32 	[%rd10], %f64;
	add.s32 	%r39, %r36, %r39;
	setp.lt.s32 	%p6, %r39, %r12;
	@%p6 bra 	$L__BB4_6;
$L__BB4_7:
	ret;

}
	// .globl	_Z21batch_norm_relu_fusedPKfS0_S0_S0_S0_Pfiiiif
.visible .entry _Z21batch_norm_relu_fusedPKfS0_S0_S0_S0_Pfiiiif(
	.param .u64 .ptr .align 1 _Z21batch_norm_relu_fusedPKfS0_S0_S0_S0_Pfiiiif_param_0,
	.param .u64 .ptr .align 1 _Z21batch_norm_relu_fusedPKfS0_S0_S0_S0_Pfiiiif_param_1,
	.param .u64 .ptr .align 1 _Z21batch_norm_relu_fusedPKfS0_S0_S0_S0_Pfiiiif_param_2,
	.param .u64 .ptr .align 1 _Z21batch_norm_relu_fusedPKfS0_S0_S0_S0_Pfiiiif_param_3,
	.param .u64 .ptr .align 1 _Z21batch_norm_relu_fusedPKfS0_S0_S0_S0_Pfiiiif_param_4,
	.param .u64 .ptr .align 1 _Z21batch_norm_relu_fusedPKfS0_S0_S0_S0_Pfiiiif_param_5,
	.param .u32 _Z21batch_norm_relu_fusedPKfS0_S0_S0_S0_Pfiiiif_param_6,
	.param .u32 _Z21batch_norm_relu_fusedPKfS0_S0_S0_S0_Pfiiiif_param_7,
	.param .u32 _Z21batch_norm_relu_fusedPKfS0_S0_S0_S0_Pfiiiif_param_8,
	.param .u32 _Z21batch_norm_relu_fusedPKfS0_S0_S0_S0_Pfiiiif_param_9,
	.param .f32 _Z21batch_norm_relu_fusedPKfS0_S0_S0_S0_Pfiiiif_param_10
)
{
	.reg .pred 	%p<7>;
	.reg .b32 	%r<50>;
	.reg .b32 	%f<59>;
	.reg .b64 	%rd<51>;

	ld.param.u64 	%rd7, [_Z21batch_norm_relu_fusedPKfS0_S0_S0_S0_Pfiiiif_param_0];
	ld.param.u64 	%rd8, [_Z21batch_norm_relu_fusedPKfS0_S0_S0_S0_Pfiiiif_param_1];
	ld.param.u64 	%rd9, [_Z21batch_norm_relu_fusedPKfS0_S0_S0_S0_Pfiiiif_param_2];
	ld.param.u64 	%rd10, [_Z21batch_norm_relu_fusedPKfS0_S0_S0_S0_Pfiiiif_param_3];
	ld.param.u64 	%rd11, [_Z21batch_norm_relu_fusedPKfS0_S0_S0_S0_Pfiiiif_param_4];
	ld.param.u64 	%rd12, [_Z21batch_norm_relu_fusedPKfS0_S0_S0_S0_Pfiiiif_param_5];
	ld.param.u32 	%r17, [_Z21batch_norm_relu_fusedPKfS0_S0_S0_S0_Pfiiiif_param_6];
	ld.param.u32 	%r14, [_Z21batch_norm_relu_fusedPKfS0_S0_S0_S0_Pfiiiif_param_7];
	ld.param.u32 	%r15, [_Z21batch_norm_relu_fusedPKfS0_S0_S0_S0_Pfiiiif_param_8];
	ld.param.u32 	%r16, [_Z21batch_norm_relu_fusedPKfS0_S0_S0_S0_Pfiiiif_param_9];
	cvta.to.global.u64 	%rd1, %rd12;
	cvta.to.global.u64 	%rd2, %rd9;
	cvta.to.global.u64 	%rd3, %rd8;
	cvta.to.global.u64 	%rd4, %rd11;
	cvta.to.global.u64 	%rd5, %rd10;
	cvta.to.global.u64 	%rd6, %rd7;
	mov.u32 	%r18, %ctaid.x;
	mov.u32 	%r19, %ntid.x;
	mov.u32 	%r20, %tid.x;
	mad.lo.s32 	%r48, %r18, %r19, %r20;
	mov.u32 	%r21, %nctaid.x;
	mul.lo.s32 	%r2, %r19, %r21;
	mul.lo.s32 	%r22, %r14, %r17;
	mul.lo.s32 	%r23, %r22, %r15;
	mul.lo.s32 	%r3, %r23, %r16;
	setp.ge.s32 	%p1, %r48, %r3;
	@%p1 bra 	$L__BB5_7;
	mul.lo.s32 	%r4, %r16, %r15;
	add.s32 	%r24, %r48, %r2;
	max.s32 	%r25, %r3, %r24;
	setp.lt.s32 	%p2, %r24, %r3;
	selp.u32 	%r26, 1, 0, %p2;
	add.s32 	%r27, %r24, %r26;
	sub.s32 	%r28, %r25, %r27;
	div.u32 	%r29, %r28, %r2;
	add.s32 	%r5, %r29, %r26;
	and.b32  	%r30, %r5, 3;
	setp.eq.s32 	%p3, %r30, 3;
	@%p3 bra 	$L__BB5_4;
	add.s32 	%r31, %r5, 1;
	and.b32  	%r32, %r31, 3;
	neg.s32 	%r46, %r32;
$L__BB5_3:
	.pragma "nounroll";
	ld.param.f32 	%f57, [_Z21batch_norm_relu_fusedPKfS0_S0_S0_S0_Pfiiiif_param_10];
	mul.wide.s32 	%rd13, %r48, 4;
	add.s64 	%rd14, %rd1, %rd13;
	add.s64 	%rd15, %rd6, %rd13;
	div.s32 	%r33, %r48, %r4;
	rem.s32 	%r34, %r33, %r14;
	ld.global.nc.f32 	%f2, [%rd15];
	mul.wide.s32 	%rd16, %r34, 4;
	add.s64 	%rd17, %rd5, %rd16;
	ld.global.nc.f32 	%f3, [%rd17];
	sub.f32 	%f4, %f2, %f3;
	add.s64 	%rd18, %rd4, %rd16;
	ld.global.nc.f32 	%f5, [%rd18];
	add.f32 	%f6, %f57, %f5;
	sqrt.rn.f32 	%f7, %f6;
	div.rn.f32 	%f8, %f4, %f7;
	add.s64 	%rd19, %rd3, %rd16;
	ld.global.nc.f32 	%f9, [%rd19];
	add.s64 	%rd20, %rd2, %rd16;
	ld.global.nc.f32 	%f10, [%rd20];
	fma.rn.f32 	%f11, %f9, %f8, %f10;
	max.f32 	%f12, %f11, 0f00000000;
	st.global.f32 	[%rd14], %f12;
	add.s32 	%r48, %r48, %r2;
	add.s32 	%r46, %r46, 1;
	setp.ne.s32 	%p4, %r46, 0;
	@%p4 bra 	$L__BB5_3;
$L__BB5_4:
	setp.lt.u32 	%p5, %r5, 3;
	@%p5 bra 	$L__BB5_7;
	mul.wide.s32 	%rd29, %r2, 4;
$L__BB5_6:
	ld.param.f32 	%f58, [_Z21batch_norm_relu_fusedPKfS0_S0_S0_S0_Pfiiiif_param_10];
	div.s32 	%r35, %r48, %r4;
	rem.s32 	%r36, %r35, %r14;
	mul.wide.s32 	%rd21, %r48, 4;
	add.s64 	%rd22, %rd6, %rd21;
	ld.global.nc.f32 	%f13, [%rd22];
	mul.wide.s32 	%rd23, %r36, 4;
	add.s64 	%rd24, %rd5, %rd23;
	ld.global.nc.f32 	%f14, [%rd24];
	sub.f32 	%f15, %f13, %f14;
	add.s64 	%rd25, %rd4, %rd23;
	ld.global.nc.f32 	%f16, [%rd25];
	add.f32 	%f17, %f58, %f16;
	sqrt.rn.f32 	%f18, %f17;
	div.rn.f32 	%f19, %f15, %f18;
	add.s64 	%rd26, %rd3, %rd23;
	ld.global.nc.f32 	%f20, [%rd26];
	add.s64 	%rd27, %rd2, %rd23;
	ld.global.nc.f32 	%f21, [%rd27];
	fma.rn.f32 	%f22, %f20, %f19, %f21;
	max.f32 	%f23, %f22, 0f00000000;
	add.s64 	%rd28, %rd1, %rd21;
	st.global.f32 	[%rd28], %f23;
	add.s32 	%r37, %r48, %r2;
	div.s32 	%r38, %r37, %r4;
	rem.s32 	%r39, %r38, %r14;
	add.s64 	%rd30, %rd22, %rd29;
	ld.global.nc.f32 	%f24, [%rd30];
	mul.wide.s32 	%rd31, %r39, 4;
	add.s64 	%rd32, %rd5, %rd31;
	ld.global.nc.f32 	%f25, [%rd32];
	sub.f32 	%f26, %f24, %f25;
	add.s64 	%rd33, %rd4, %rd31;
	ld.global.nc.f32 	%f27, [%rd33];
	add.f32 	%f28, %f58, %f27;
	sqrt.rn.f32 	%f29, %f28;
	div.rn.f32 	%f30, %f26, %f29;
	add.s64 	%rd34, %rd3, %rd31;
	ld.global.nc.f32 	%f31, [%rd34];
	add.s64 	%rd35, %rd2, %rd31;
	ld.global.nc.f32 	%f32, [%rd35];
	fma.rn.f32 	%f33, %f31, %f30, %f32;
	max.f32 	%f34, %f33, 0f00000000;
	add.s64 	%rd36, %rd28, %rd29;
	st.global.f32 	[%rd36], %f34;
	add.s32 	%r40, %r37, %r2;
	div.s32 	%r41, %r40, %r4;
	rem.s32 	%r42, %r41, %r14;
	add.s64 	%rd37, %rd30, %rd29;
	ld.global.nc.f32 	%f35, [%rd37];
	mul.wide.s32 	%rd38, %r42, 4;
	add.s64 	%rd39, %rd5, %rd38;
	ld.global.nc.f32 	%f36, [%rd39];
	sub.f32 	%f37, %f35, %f36;
	add.s64 	%rd40, %rd4, %rd38;
	ld.global.nc.f32 	%f38, [%rd40];
	add.f32 	%f39, %f58, %f38;
	sqrt.rn.f32 	%f40, %f39;
	div.rn.f32 	%f41, %f37, %f40;
	add.s64 	%rd41, %rd3, %rd38;
	ld.global.nc.f32 	%f42, [%rd41];
	add.s64 	%rd42, %rd2, %rd38;
	ld.global.nc.f32 	%f43, [%rd42];
	fma.rn.f32 	%f44, %f42, %f41, %f43;
	max.f32 	%f45, %f44, 0f00000000;
	add.s64 	%rd43, %rd36, %rd29;
	st.global.f32 	[%rd43], %f45;
	add.s32 	%r43, %r40, %r2;
	div.s32 	%r44, %r43, %r4;
	rem.s32 	%r45, %r44, %r14;
	add.s64 	%rd44, %rd37, %rd29;
	ld.global.nc.f32 	%f46, [%rd44];
	mul.wide.s32 	%rd45, %r45, 4;
	add.s64 	%rd46, %rd5, %rd45;
	ld.global.nc.f32 	%f47, [%rd46];
	sub.f32 	%f48, %f46, %f47;
	add.s64 	%rd47, %rd4, %rd45;
	ld.global.nc.f32 	%f49, [%rd47];
	add.f32 	%f50, %f58, %f49;
	sqrt.rn.f32 	%f51, %f50;
	div.rn.f32 	%f52, %f48, %f51;
	add.s64 	%rd48, %rd3, %rd45;
	ld.global.nc.f32 	%f53, [%rd48];
	add.s64 	%rd49, %rd2, %rd45;
	ld.global.nc.f32 	%f54, [%rd49];
	fma.rn.f32 	%f55, %f53, %f52, %f54;
	max.f32 	%f56, %f55, 0f00000000;
	add.s64 	%rd50, %rd43, %rd29;
	st.global.f32 	[%rd50], %f56;
	add.s32 	%r48, %r43, %r2;
	setp.lt.s32 	%p6, %r48, %r3;
	@%p6 bra 	$L__BB5_6;
$L__BB5_7:
	ret;

}
	// .globl	_Z21gemm_fp16_tensor_corePK6__halfS1_PS_iii
.visible .entry _Z21gemm_fp16_tensor_corePK6__halfS1_PS_iii(
	.param .u64 .ptr .align 1 _Z21gemm_fp16_tensor_corePK6__halfS1_PS_iii_param_0,
	.param .u64 .ptr .align 1 _Z21gemm_fp16_tensor_corePK6__halfS1_PS_iii_param_1,
	.param .u64 .ptr .align 1 _Z21gemm_fp16_tensor_corePK6__halfS1_PS_iii_param_2,
	.param .u32 _Z21gemm_fp16_tensor_corePK6__halfS1_PS_iii_param_3,
	.param .u32 _Z21gemm_fp16_tensor_corePK6__halfS1_PS_iii_param_4,
	.param .u32 _Z21gemm_fp16_tensor_corePK6__halfS1_PS_iii_param_5
)
{
	.reg .pred 	%p<13>;
	.reg .b16 	%rs<32>;
	.reg .b32 	%r<41>;
	.reg .b32 	%f<69>;
	.reg .b64 	%rd<53>;

	ld.param.u64 	%rd7, [_Z21gemm_fp16_tensor_corePK6__halfS1_PS_iii_param_0];
	ld.param.u64 	%rd8, [_Z21gemm_fp16_tensor_corePK6__halfS1_PS_iii_param_1];
	ld.param.u64 	%rd6, [_Z21gemm_fp16_tensor_corePK6__halfS1_PS_iii_param_2];
	ld.param.u32 	%r20, [_Z21gemm_fp16_tensor_corePK6__halfS1_PS_iii_param_3];
	ld.param.u32 	%r18, [_Z21gemm_fp16_tensor_corePK6__halfS1_PS_iii_param_4];
	ld.param.u32 	%r19, [_Z21gemm_fp16_tensor_corePK6__halfS1_PS_iii_param_5];
	cvta.to.global.u64 	%rd1, %rd8;
	cvta.to.global.u64 	%rd2, %rd7;
	mov.u32 	%r21, %tid.x;
	mov.u32 	%r22, %tid.y;
	mov.u32 	%r23, %ctaid.y;
	mov.u32 	%r24, %ntid.y;
	mad.lo.s32 	%r1, %r23, %r24, %r22;
	mov.u32 	%r25, %ctaid.x;
	mov.u32 	%r26, %ntid.x;
	mad.lo.s32 	%r2, %r25, %r26, %r21;
	setp.ge.s32 	%p1, %r1, %r20;
	setp.ge.s32 	%p2, %r2, %r18;
	or.pred  	%p3, %p1, %p2;
	@%p3 bra 	$L__BB6_14;
	setp.lt.s32 	%p4, %r19, 1;
	mov.f32 	%f68, 0f00000000;
	@%p4 bra 	$L__BB6_13;
	mul.lo.s32 	%r3, %r19, %r1;
	and.b32  	%r4, %r19, 7;
	setp.lt.u32 	%p5, %r19, 8;
	mov.f32 	%f68, 0f00000000;
	mov.b32 	%r39, 0;
	@%p5 bra 	$L__BB6_5;
	and.b32  	%r39, %r19, 2147483640;
	neg.s32 	%r37, %r39;
	shl.b32 	%r7, %r18, 3;
	mul.wide.u32 	%rd9, %r3, 2;
	add.s64 	%rd10, %rd9, %rd2;
	add.s64 	%rd52, %rd10, 8;
	mov.f32 	%f68, 0f00000000;
	mul.wide.s32 	%rd13, %r18, 2;
	mov.u32 	%r36, %r2;
$L__BB6_4:
	.pragma "nounroll";
	ld.global.nc.u16 	%rs1, [%rd52+-8];
	// begin inline asm
	{  cvt.f32.f16 %f17, %rs1;}

	// end inline asm
	mul.wide.s32 	%rd11, %r36, 2;
	add.s64 	%rd12, %rd1, %rd11;
	ld.global.nc.u16 	%rs2, [%rd12];
	// begin inline asm
	{  cvt.f32.f16 %f18, %rs2;}

	// end inline asm
	fma.rn.f32 	%f33, %f17, %f18, %f68;
	ld.global.nc.u16 	%rs3, [%rd52+-6];
	// begin inline asm
	{  cvt.f32.f16 %f19, %rs3;}

	// end inline asm
	add.s64 	%rd14, %rd12, %rd13;
	ld.global.nc.u16 	%rs4, [%rd14];
	// begin inline asm
	{  cvt.f32.f16 %f20, %rs4;}

	// end inline asm
	fma.rn.f32 	%f34, %f19, %f20, %f33;
	ld.global.nc.u16 	%rs5, [%rd52+-4];
	// begin inline asm
	{  cvt.f32.f16 %f21, %rs5;}

	// end inline asm
	add.s64 	%rd15, %rd14, %rd13;
	ld.global.nc.u16 	%rs6, [%rd15];
	// begin inline asm
	{  cvt.f32.f16 %f22, %rs6;}

	// end inline asm
	fma.rn.f32 	%f35, %f21, %f22, %f34;
	ld.global.nc.u16 	%rs7, [%rd52+-2];
	// begin inline asm
	{  cvt.f32.f16 %f23, %rs7;}

	// end inline asm
	add.s64 	%rd16, %rd15, %rd13;
	ld.global.nc.u16 	%rs8, [%rd16];
	// begin inline asm
	{  cvt.f32.f16 %f24, %rs8;}

	// end inline asm
	fma.rn.f32 	%f36, %f23, %f24, %f35;
	ld.global.nc.u16 	%rs9, [%rd52];
	// begin inline asm
	{  cvt.f32.f16 %f25, %rs9;}

	// end inline asm
	add.s64 	%rd17, %rd16, %rd13;
	ld.global.nc.u16 	%rs10, [%rd17];
	// begin inline asm
	{  cvt.f32.f16 %f26, %rs10;}

	// end inline asm
	fma.rn.f32 	%f37, %f25, %f26, %f36;
	ld.global.nc.u16 	%rs11, [%rd52+2];
	// begin inline asm
	{  cvt.f32.f16 %f27, %rs11;}

	// end inline asm
	add.s64 	%rd18, %rd17, %rd13;
	ld.global.nc.u16 	%rs12, [%rd18];
	// begin inline asm
	{  cvt.f32.f16 %f28, %rs12;}

	// end inline asm
	fma.rn.f32 	%f38, %f27, %f28, %f37;
	ld.global.nc.u16 	%rs13, [%rd52+4];
	// begin inline asm
	{  cvt.f32.f16 %f29, %rs13;}

	// end inline asm
	add.s64 	%rd19, %rd18, %rd13;
	ld.global.nc.u16 	%rs14, [%rd19];
	// begin inline asm
	{  cvt.f32.f16 %f30, %rs14;}

	// end inline asm
	fma.rn.f32 	%f39, %f29, %f30, %f38;
	ld.global.nc.u16 	%rs15, [%rd52+6];
	// begin inline asm
	{  cvt.f32.f16 %f31, %rs15;}

	// end inline asm
	add.s64 	%rd20, %rd19, %rd13;
	ld.global.nc.u16 	%rs16, [%rd20];
	// begin inline asm
	{  cvt.f32.f16 %f32, %rs16;}

	// end inline asm
	fma.rn.f32 	%f68, %f31, %f32, %f39;
	add.s32 	%r37, %r37, 8;
	add.s32 	%r36, %r36, %r7;
	add.s64 	%rd52, %rd52, 16;
	setp.ne.s32 	%p6, %r37, 0;
	@%p6 bra 	$L__BB6_4;
$L__BB6_5:
	setp.eq.s32 	%p7, %r4, 0;
	@%p7 bra 	$L__BB6_13;
	and.b32  	%r13, %r19, 3;
	setp.lt.u32 	%p8, %r4, 4;
	@%p8 bra 	$L__BB6_8;
	add.s32 	%r28, %r39, %r3;
	mul.wide.u32 	%rd21, %r28, 2;
	add.s64 	%rd22, %rd2, %rd21;
	ld.global.nc.u16 	%rs17, [%rd22];
	// begin inline asm
	{  cvt.f32.f16 %f41, %rs17;}

	// end inline asm
	mad.lo.s32 	%r29, %r39, %r18, %r2;
	mul.wide.s32 	%rd23, %r29, 2;
	add.s64 	%rd24, %rd1, %rd23;
	ld.global.nc.u16 	%rs18, [%rd24];
	// begin inline asm
	{  cvt.f32.f16 %f42, %rs18;}

	// end inline asm
	fma.rn.f32 	%f49, %f41, %f42, %f68;
	cvt.u64.u32 	%rd25, %r3;
	cvt.u64.u32 	%rd26, %r39;
	add.s64 	%rd27, %rd26, %rd25;
	shl.b64 	%rd28, %rd27, 1;
	add.s64 	%rd29, %rd2, %rd28;
	ld.global.nc.u16 	%rs19, [%rd29+2];
	// begin inline asm
	{  cvt.f32.f16 %f43, %rs19;}

	// end inline asm
	mul.wide.s32 	%rd30, %r18, 2;
	add.s64 	%rd31, %rd24, %rd30;
	ld.global.nc.u16 	%rs20, [%rd31];
	// begin inline asm
	{  cvt.f32.f16 %f44, %rs20;}

	// end inline asm
	fma.rn.f32 	%f50, %f43, %f44, %f49;
	ld.global.nc.u16 	%rs21, [%rd29+4];
	// begin inline asm
	{  cvt.f32.f16 %f45, %rs21;}

	// end inline asm
	add.s64 	%rd32, %rd31, %rd30;
	ld.global.nc.u16 	%rs22, [%rd32];
	// begin inline asm
	{  cvt.f32.f16 %f46, %rs22;}

	// end inline asm
	fma.rn.f32 	%f51, %f45, %f46, %f50;
	ld.global.nc.u16 	%rs23, [%rd29+6];
	// begin inline asm
	{  cvt.f32.f16 %f47, %rs23;}

	// end inline asm
	add.s64 	%rd33, %rd32, %rd30;
	ld.global.nc.u16 	%rs24, [%rd33];
	// begin inline asm
	{  cvt.f32.f16 %f48, %rs24;}

	// end inline asm
	fma.rn.f32 	%f68, %f47, %f48, %f51;
	add.s32 	%r39, %r39, 4;
$L__BB6_8:
	setp.eq.s32 	%p9, %r13, 0;
	@%p9 bra 	$L__BB6_13;
	setp.eq.s32 	%p10, %r13, 1;
	@%p10 bra 	$L__BB6_11;
	add.s32 	%r30, %r39, %r3;
	mul.wide.u32 	%rd34, %r30, 2;
	add.s64 	%rd35, %rd2, %rd34;
	ld.global.nc.u16 	%rs25, [%rd35];
	// begin inline asm
	{  cvt.f32.f16 %f53, %rs25;}

	// end inline asm
	mad.lo.s32 	%r31, %r39, %r18, %r2;
	mul.wide.s32 	%rd36, %r31, 2;
	add.s64 	%rd37, %rd1, %rd36;
	ld.global.nc.u16 	%rs26, [%rd37];
	// begin inline asm
	{  cvt.f32.f16 %f54, %rs26;}

	// end inline asm
	fma.rn.f32 	%f57, %f53, %f54, %f68;
	cvt.u64.u32 	%rd38, %r3;
	cvt.u64.u32 	%rd39, %r39;
	add.s64 	%rd40, %rd39, %rd38;
	shl.b64 	%rd41, %rd40, 1;
	add.s64 	%rd42, %rd2, %rd41;
	ld.global.nc.u16 	%rs27, [%rd42+2];
	// begin inline asm
	{  cvt.f32.f16 %f55, %rs27;}

	// end inline asm
	mul.wide.s32 	%rd43, %r18, 2;
	add.s64 	%rd44, %rd37, %rd43;
	ld.global.nc.u16 	%rs28, [%rd44];
	// begin inline asm
	{  cvt.f32.f16 %f56, %rs28;}

	// end inline asm
	fma.rn.f32 	%f68, %f55, %f56, %f57;
	add.s32 	%r39, %r39, 2;
$L__BB6_11:
	and.b32  	%r32, %r19, 1;
	setp.eq.b32 	%p11, %r32, 1;
	not.pred 	%p12, %p11;
	@%p12 bra 	$L__BB6_13;
	add.s32 	%r33, %r39, %r3;
	mul.wide.u32 	%rd45, %r33, 2;
	add.s64 	%rd46, %rd2, %rd45;
	ld.global.nc.u16 	%rs29, [%rd46];
	// begin inline asm
	{  cvt.f32.f16 %f58, %rs29;}

	// end inline asm
	mad.lo.s32 	%r34, %r39, %r18, %r2;
	mul.wide.s32 	%rd47, %r34, 2;
	add.s64 	%rd48, %rd1, %rd47;
	ld.global.nc.u16 	%rs30, [%rd48];
	// begin inline asm
	{  cvt.f32.f16 %f59, %rs30;}

	// end inline asm
	fma.rn.f32 	%f68, %f58, %f59, %f68;
$L__BB6_13:
	// begin inline asm
	{  cvt.rn.f16.f32 %rs31, %f68;}

	// end inline asm
	mad.lo.s32 	%r35, %r18, %r1, %r2;
	cvta.to.global.u64 	%rd49, %rd6;
	mul.wide.s32 	%rd50, %r35, 2;
	add.s64 	%rd51, %rd49, %rd50;
	st.global.u16 	[%rd51], %rs31;
$L__BB6_14:
	ret;

}


// ===== COMPILED SASS (sm_100) =====

	.target	sm_100

	.elftype	@"ET_EXEC"


//--------------------- .note.nv.tkinfo           --------------------------
	.section	.note.nv.tkinfo,"",@"SHT_NOTE"
	.sectionflags	@"SHF_NOTE_NV_TKINFO"
	.tkinfo
        /*0018*/ 	.word	0x00000002
        /*0030*/ 	.string	""
        /*0030*/ 	.string	"ptxas"
        /*0030*/ 	.string	"Cuda compilation tools, release 13.0, V13.0.88"
        /*0030*/ 	.string	"Build cuda_13.0.r13.0/compiler.36424714_0"
        /*0030*/ 	.string	"-arch sm_100 -m 64 "



//--------------------- .note.nv.cuinfo           --------------------------
	.section	.note.nv.cuinfo,"",@"SHT_NOTE"
	.sectionflags	@"SHF_NOTE_NV_CUINFO"
        /*0018*/ 	.short	0x0002
        /*001a*/ 	.short	0x0064
        /*001c*/ 	.short	0x0082
	.zero		2


//--------------------- .nv.info                  --------------------------
	.section	.nv.info,"",@"SHT_CUDA_INFO"
	.align	4


	//----- nvinfo : EIATTR_REGCOUNT
	.align		4
        /*0000*/ 	.byte	0x04, 0x2f
        /*0002*/ 	.short	(.L_1 - .L_0)
	.align		4
.L_0:
        /*0004*/ 	.word	index@(_Z20conv2d_3x3_optimizedPKfS0_Pfiiiiiii)
        /*0008*/ 	.word	0x00000020


	//----- nvinfo : EIATTR_FRAME_SIZE
	.align		4
.L_1:
        /*000c*/ 	.byte	0x04, 0x11
        /*000e*/ 	.short	(.L_3 - .L_2)
	.align		4
.L_2:
        /*0010*/ 	.word	index@(_Z20conv2d_3x3_optimizedPKfS0_Pfiiiiiii)
        /*0014*/ 	.word	0x00000000


	//----- nvinfo : EIATTR_REGCOUNT
	.align		4
.L_3:
        /*0018*/ 	.byte	0x04, 0x2f
        /*001a*/ 	.short	(.L_5 - .L_4)
	.align		4
.L_4:
        /*001c*/ 	.word	index@(_Z17gemm_nn_optimizedPKfS0_Pfiiiff)
        /*0020*/ 	.word	0x0000001f


	//----- nvinfo : EIATTR_FRAME_SIZE
	.align		4
.L_5:
        /*0024*/ 	.byte	0x04, 0x11
        /*0026*/ 	.short	(.L_7 - .L_6)
	.align		4
.L_6:
        /*0028*/ 	.word	index@(_Z17gemm_nn_optimizedPKfS0_Pfiiiff)
        /*002c*/ 	.word	0x00000000


	//----- nvinfo : EIATTR_REGCOUNT
	.align		4
.L_7:
        /*0030*/ 	.byte	0x04, 0x2f
        /*0032*/ 	.short	(.L_9 - .L_8)
	.align		4
.L_8:
        /*0034*/ 	.word	index@(_Z11relu_kernelPfi)
        /*0038*/ 	.word	0x00000018


	//----- nvinfo : EIATTR_FRAME_SIZE
	.align		4
.L_9:
        /*003c*/ 	.byte	0x04, 0x11
        /*003e*/ 	.short	(.L_11 - .L_10)
	.align		4
.L_10:
        /*0040*/ 	.word	index@(_Z11relu_kernelPfi)
        /*0044*/ 	.word	0x00000000


	//----- nvinfo : EIATTR_REGCOUNT
	.align		4
.L_11:
        /*0048*/ 	.byte	0x04, 0x2f
        /*004a*/ 	.short	(.L_13 - .L_12)
	.align		4
.L_12:
        /*004c*/ 	.word	index@(_Z23relu_inplace_vectorizedP6float4i)
        /*0050*/ 	.word	0x0000001a


	//----- nvinfo : EIATTR_FRAME_SIZE
	.align		4
.L_13:
        /*0054*/ 	.byte	0x04, 0x11
        /*0056*/ 	.short	(.L_15 - .L_14)
	.align		4
.L_14:
        /*0058*/ 	.word	index@(_Z23relu_inplace_vectorizedP6float4i)
        /*005c*/ 	.word	0x00000000


	//----- nvinfo : EIATTR_REGCOUNT
	.align		4
.L_15:
        /*0060*/ 	.byte	0x04, 0x2f
        /*0062*/ 	.short	(.L_17 - .L_16)
	.align		4
.L_16:
        /*0064*/ 	.word	index@(_Z14sigmoid_kernelPfi)
        /*0068*/ 	.word	0x00000016


	//----- nvinfo : EIATTR_FRAME_SIZE
	.align		4
.L_17:
        /*006c*/ 	.byte	0x04, 0x11
        /*006e*/ 	.short	(.L_19 - .L_18)
	.align		4
.L_18:
        /*0070*/ 	.word	index@($__internal_2_$__cuda_sm20_rcp_rn_f32_slowpath)
        /*0074*/ 	.word	0x00000000


	//----- nvinfo : EIATTR_FRAME_SIZE
	.align		4
.L_19:
        /*0078*/ 	.byte	0x04, 0x11
        /*007a*/ 	.short	(.L_21 - .L_20)
	.align		4
.L_20:
        /*007c*/ 	.word	index@(_Z14sigmoid_kernelPfi)
        /*0080*/ 	.word	0x00000000


	//----- nvinfo : EIATTR_REGCOUNT
	.align		4
.L_21:
        /*0084*/ 	.byte	0x04, 0x2f
        /*0086*/ 	.short	(.L_23 - .L_22)
	.align		4
.L_22:
        /*0088*/ 	.word	index@(_Z21batch_norm_relu_fusedPKfS0_S0_S0_S0_Pfiiiif)
        /*008c*/ 	.word	0x00000026


	//----- nvinfo : EIATTR_FRAME_SIZE
	.align		4
.L_23:
        /*0090*/ 	.byte	0x04, 0x11
        /*0092*/ 	.short	(.L_25 - .L_24)
	.align		4
.L_24:
        /*0094*/ 	.word	index@($__internal_1_$__cuda_sm3x_div_rn_noftz_f32_slowpath)
        /*0098*/ 	.word	0x00000000


	//----- nvinfo : EIATTR_FRAME_SIZE
	.align		4
.L_25:
        /*009c*/ 	.byte	0x04, 0x11
        /*009e*/ 	.short	(.L_27 - .L_26)
	.align		4
.L_26:
        /*00a0*/ 	.word	index@($__internal_0_$__cuda_sm20_sqrt_rn_f32_slowpath)
        /*00a4*/ 	.word	0x00000000


	//----- nvinfo : EIATTR_FRAME_SIZE
	.align		4
.L_27:
        /*00a8*/ 	.byte	0x04, 0x11
        /*00aa*/ 	.short	(.L_29 - .L_28)
	.align		4
.L_28:
        /*00ac*/ 	.word	index@(_Z21batch_norm_relu_fusedPKfS0_S0_S0_S0_Pfiiiif)
        /*00b0*/ 	.word	0x00000000


	//----- nvinfo : EIATTR_REGCOUNT
	.align		4
.L_29:
        /*00b4*/ 	.byte	0x04, 0x2f
        /*00b6*/ 	.short	(.L_31 - .L_30)
	.align		4
.L_30:
        /*00b8*/ 	.word	index@(_Z21gemm_fp16_tensor_corePK6__halfS1_PS_iii)
        /*00bc*/ 	.word	0x0000001f


	//----- nvinfo : EIATTR_FRAME_SIZE
	.align		4
.L_31:
        /*00c0*/ 	.byte	0x04, 0x11
        /*00c2*/ 	.short	(.L_33 - .L_32)
	.align		4
.L_32:
        /*00c4*/ 	.word	index@(_Z21gemm_fp16_tensor_corePK6__halfS1_PS_iii)
        /*00c8*/ 	.word	0x00000000


	//----- nvinfo : EIATTR_MIN_STACK_SIZE
	.align		4
.L_33:
        /*00cc*/ 	.byte	0x04, 0x12
        /*00ce*/ 	.short	(.L_35 - .L_34)
	.align		4
.L_34:
        /*00d0*/ 	.word	index@(_Z21gemm_fp16_tensor_corePK6__halfS1_PS_iii)
        /*00d4*/ 	.word	0x00000000


	//----- nvinfo : EIATTR_MIN_STACK_SIZE
	.align		4
.L_35:
        /*00d8*/ 	.byte	0x04, 0x12
        /*00da*/ 	.short	(.L_37 - .L_36)
	.align		4
.L_36:
        /*00dc*/ 	.word	index@(_Z21batch_norm_relu_fusedPKfS0_S0_S0_S0_Pfiiiif)
        /*00e0*/ 	.word	0x00000000


	//----- nvinfo : EIATTR_MIN_STACK_SIZE
	.align		4
.L_37:
        /*00e4*/ 	.byte	0x04, 0x12
        /*00e6*/ 	.short	(.L_39 - .L_38)
	.align		4
.L_38:
        /*00e8*/ 	.word	index@(_Z14sigmoid_kernelPfi)
        /*00ec*/ 	.word	0x00000000


	//----- nvinfo : EIATTR_MIN_STACK_SIZE
	.align		4
.L_39:
        /*00f0*/ 	.byte	0x04, 0x12
        /*00f2*/ 	.short	(.L_41 - .L_40)
	.align		4
.L_40:
        /*00f4*/ 	.word	index@(_Z23relu_inplace_vectorizedP6float4i)
        /*00f8*/ 	.word	0x00000000


	//----- nvinfo : EIATTR_MIN_STACK_SIZE
	.align		4
.L_41:
        /*00fc*/ 	.byte	0x04, 0x12
        /*00fe*/ 	.short	(.L_43 - .L_42)
	.align		4
.L_42:
        /*0100*/ 	.word	index@(_Z11relu_kernelPfi)
        /*0104*/ 	.word	0x00000000


	//----- nvinfo : EIATTR_MIN_STACK_SIZE
	.align		4
.L_43:
        /*0108*/ 	.byte	0x04, 0x12
        /*010a*/ 	.short	(.L_45 - .L_44)
	.align		4
.L_44:
        /*010c*/ 	.word	index@(_Z17gemm_nn_optimizedPKfS0_Pfiiiff)
        /*0110*/ 	.word	0x00000000


	//----- nvinfo : EIATTR_MIN_STACK_SIZE
	.align		4
.L_45:
        /*0114*/ 	.byte	0x04, 0x12
        /*0116*/ 	.short	(.L_47 - .L_46)
	.align		4
.L_46:
        /*0118*/ 	.word	index@(_Z20conv2d_3x3_optimizedPKfS0_Pfiiiiiii)
        /*011c*/ 	.word	0x00000000
.L_47:


//--------------------- .nv.compat                --------------------------
	.section	.nv.compat,"",@"SHT_CUDA_COMPAT_INFO"
	.align	4
        /*0000*/ 	.byte	0x02, 0x09, 0x00, 0x00, 0x02, 0x02, 0x01, 0x00, 0x02, 0x05, 0x05, 0x00, 0x03, 0x07, 0x01, 0x01
        /*0010*/ 	.byte	0x02, 0x03, 0x00, 0x00, 0x02, 0x06, 0x01, 0x00, 0x04, 0x0b, 0x08, 0x00, 0x01, 0x00, 0x00, 0x00
        /*0020*/ 	.byte	0x00, 0x00, 0x00, 0x00


//--------------------- .nv.info._Z21gemm_fp16_tensor_corePK6__halfS1_PS_iii --------------------------
	.section	.nv.info._Z21gemm_fp16_tensor_corePK6__halfS1_PS_iii,"",@"SHT_CUDA_INFO"
	.sectionflags	@""
	.align	4


	//----- nvinfo : EIATTR_CUDA_API_VERSION
	.align		4
        /*0000*/ 	.byte	0x04, 0x37
        /*0002*/ 	.short	(.L_49 - .L_48)
.L_48:
        /*0004*/ 	.word	0x00000082


	//----- nvinfo : EIATTR_KPARAM_INFO
	.align		4
.L_49:
        /*0008*/ 	.byte	0x04, 0x17
        /*000a*/ 	.short	(.L_51 - .L_50)
.L_50:
        /*000c*/ 	.word	0x00000000
        /*0010*/ 	.short	0x0005
        /*0012*/ 	.short	0x0020
        /*0014*/ 	.byte	0x00, 0xf0, 0x11, 0x00


	//----- nvinfo : EIATTR_KPARAM_INFO
	.align		4
.L_51:
        /*0018*/ 	.byte	0x04, 0x17
        /*001a*/ 	.short	(.L_53 - .L_52)
.L_52:
        /*001c*/ 	.word	0x00000000
        /*0020*/ 	.short	0x0004
        /*0022*/ 	.short	0x001c
        /*0024*/ 	.byte	0x00, 0xf0, 0x11, 0x00


	//----- nvinfo : EIATTR_KPARAM_INFO
	.align		4
.L_53:
        /*0028*/ 	.byte	0x04, 0x17
        /*002a*/ 	.short	(.L_55 - .L_54)
.L_54:
        /*002c*/ 	.word	0x00000000
        /*0030*/ 	.short	0x0003
        /*0032*/ 	.short	0x0018
        /*0034*/ 	.byte	0x00, 0xf0, 0x11, 0x00


	//----- nvinfo : EIATTR_KPARAM_INFO
	.align		4
.L_55:
        /*0038*/ 	.byte	0x04, 0x17
        /*003a*/ 	.short	(.L_57 - .L_56)
.L_56:
        /*003c*/ 	.word	0x00000000
        /*0040*/ 	.short	0x0002
        /*0042*/ 	.short	0x0010
        /*0044*/ 	.byte	0x00, 0xf5, 0x21, 0x00


	//----- nvinfo : EIATTR_KPARAM_INFO
	.align		4
.L_57:
        /*0048*/ 	.byte	0x04, 0x17
        /*004a*/ 	.short	(.L_59 - .L_58)
.L_58:
        /*004c*/ 	.word	0x00000000
        /*0050*/ 	.short	0x0001
        /*0052*/ 	.short	0x0008
        /*0054*/ 	.byte	0x00, 0xf5, 0x21, 0x00


	//----- nvinfo : EIATTR_KPARAM_INFO
	.align		4
.L_59:
        /*0058*/ 	.byte	0x04, 0x17
        /*005a*/ 	.short	(.L_61 - .L_60)
.L_60:
        /*005c*/ 	.word	0x00000000
        /*0060*/ 	.short	0x0000
        /*0062*/ 	.short	0x0000
        /*0064*/ 	.byte	0x00, 0xf5, 0x21, 0x00


	//----- nvinfo : EIATTR_SPARSE_MMA_MASK
	.align		4
.L_61:
        /*0068*/ 	.byte	0x03, 0x50
        /*006a*/ 	.short	0x0000


	//----- nvinfo : EIATTR_MAXREG_COUNT
	.align		4
        /*006c*/ 	.byte	0x03, 0x1b
        /*006e*/ 	.short	0x00ff


	//----- nvinfo : EIATTR_MERCURY_ISA_VERSION
	.align		4
        /*0070*/ 	.byte	0x03, 0x5f
        /*0072*/ 	.short	0x0101


	//----- nvinfo : EIATTR_VRC_CTA_INIT_COUNT
	.align		4
        /*0074*/ 	.byte	0x02, 0x4a
	.zero		1
	.zero		1


	//----- nvinfo : EIATTR_EXIT_INSTR_OFFSETS
	.align		4
        /*0078*/ 	.byte	0x04, 0x1c
        /*007a*/ 	.short	(.L_63 - .L_62)


	//   ....[0]....
.L_62:
        /*007c*/ 	.word	0x000000c0


	//   ....[1]....
        /*0080*/ 	.word	0x00000ad0


	//----- nvinfo : EIATTR_CBANK_PARAM_SIZE
	.align		4
.L_63:
        /*0084*/ 	.byte	0x03, 0x19
        /*0086*/ 	.short	0x0024


	//----- nvinfo : EIATTR_PARAM_CBANK
	.align		4
        /*0088*/ 	.byte	0x04, 0x0a
        /*008a*/ 	.short	(.L_65 - .L_64)
	.align		4
.L_64:
        /*008c*/ 	.word	index@(.nv.constant0._Z21gemm_fp16_tensor_corePK6__halfS1_PS_iii)
        /*0090*/ 	.short	0x0380
        /*0092*/ 	.short	0x0024


	//----- nvinfo : EIATTR_SW_WAR
	.align		4
.L_65:
        /*0094*/ 	.byte	0x04, 0x36
        /*0096*/ 	.short	(.L_67 - .L_66)
.L_66:
        /*0098*/ 	.word	0x00000008
.L_67:


//--------------------- .nv.info._Z21batch_norm_relu_fusedPKfS0_S0_S0_S0_Pfiiiif --------------------------
	.section	.nv.info._Z21batch_norm_relu_fusedPKfS0_S0_S0_S0_Pfiiiif,"",@"SHT_CUDA_INFO"
	.sectionflags	@""
	.align	4


	//----- nvinfo : EIATTR_CUDA_API_VERSION
	.align		4
        /*0000*/ 	.byte	0x04, 0x37
        /*0002*/ 	.short	(.L_69 - .L_68)
.L_68:
        /*0004*/ 	.word	0x00000082


	//----- nvinfo : EIATTR_KPARAM_INFO
	.align		4
.L_69:
        /*0008*/ 	.byte	0x04, 0x17
        /*000a*/ 	.short	(.L_71 - .L_70)
.L_70:
        /*000c*/ 	.word	0x00000000
        /*0010*/ 	.short	0x000a
        /*0012*/ 	.short	0x0040
        /*0014*/ 	.byte	0x00, 0xf0, 0x11, 0x00


	//----- nvinfo : EIATTR_KPARAM_INFO
	.align		4
.L_71:
        /*0018*/ 	.byte	0x04, 0x17
        /*001a*/ 	.short	(.L_73 - .L_72)
.L_72:
        /*001c*/ 	.word	0x00000000
        /*0020*/ 	.short	0x0009
        /*0022*/ 	.short	0x003c
        /*0024*/ 	.byte	0x00, 0xf0, 0x11, 0x00


	//----- nvinfo : EIATTR_KPARAM_INFO
	.align		4
.L_73:
        /*0028*/ 	.byte	0x04, 0x17
        /*002a*/ 	.short	(.L_75 - .L_74)
.L_74:
        /*002c*/ 	.word	0x00000000
        /*0030*/ 	.short	0x0008
        /*0032*/ 	.short	0x0038
        /*0034*/ 	.byte	0x00, 0xf0, 0x11, 0x00


	//----- nvinfo : EIATTR_KPARAM_INFO
	.align		4
.L_75:
        /*0038*/ 	.byte	0x04, 0x17
        /*003a*/ 	.short	(.L_77 - .L_76)
.L_76:
        /*003c*/ 	.word	0x00000000
        /*0040*/ 	.short	0x0007
        /*0042*/ 	.short	0x0034
        /*0044*/ 	.byte	0x00, 0xf0, 0x11, 0x00


	//----- nvinfo : EIATTR_KPARAM_INFO
	.align		4
.L_77:
        /*0048*/ 	.byte	0x04, 0x17
        /*004a*/ 	.short	(.L_79 - .L_78)
.L_78:
        /*004c*/ 	.word	0x00000000
        /*0050*/ 	.short	0x0006
        /*0052*/ 	.short	0x0030
        /*0054*/ 	.byte	0x00, 0xf0, 0x11, 0x00


	//----- nvinfo : EIATTR_KPARAM_INFO
	.align		4
.L_79:
        /*0058*/ 	.byte	0x04, 0x17
        /*005a*/ 	.short	(.L_81 - .L_80)
.L_80:
        /*005c*/ 	.word	0x00000000
        /*0060*/ 	.short	0x0005
        /*0062*/ 	.short	0x0028
        /*0064*/ 	.byte	0x00, 0xf5, 0x21, 0x00


	//----- nvinfo : EIATTR_KPARAM_INFO
	.align		4
.L_81:
        /*0068*/ 	.byte	0x04, 0x17
        /*006a*/ 	.short	(.L_83 - .L_82)
.L_82:
        /*006c*/ 	.word	0x00000000
        /*0070*/ 	.short	0x0004
        /*0072*/ 	.short	0x0020
        /*0074*/ 	.byte	0x00, 0xf5, 0x21, 0x00


	//----- nvinfo : EIATTR_KPARAM_INFO
	.align		4
.L_83:
        /*0078*/ 	.byte	0x04, 0x17
        /*007a*/ 	.short	(.L_85 - .L_84)
.L_84:
        /*007c*/ 	.word	0x00000000
        /*0080*/ 	.short	0x0003
        /*0082*/ 	.short	0x0018
        /*0084*/ 	.byte	0x00, 0xf5, 0x21, 0x00


	//----- nvinfo : EIATTR_KPARAM_INFO
	.align		4
.L_85:
        /*0088*/ 	.byte	0x04, 0x17
        /*008a*/ 	.short	(.L_87 - .L_86)
.L_86:
        /*008c*/ 	.word	0x00000000
        /*0090*/ 	.short	0x0002
        /*0092*/ 	.short	0x0010
        /*0094*/ 	.byte	0x00, 0xf5, 0x21, 0x00


	//----- nvinfo : EIATTR_KPARAM_INFO
	.align		4
.L_87:
        /*0098*/ 	.byte	0x04, 0x17
        /*009a*/ 	.short	(.L_89 - .L_88)
.L_88:
        /*009c*/ 	.word	0x00000000
        /*00a0*/ 	.short	0x0001
        /*00a2*/ 	.short	0x0008
        /*00a4*/ 	.byte	0x00, 0xf5, 0x21, 0x00


	//----- nvinfo : EIATTR_KPARAM_INFO
	.align		4
.L_89:
        /*00a8*/ 	.byte	0x04, 0x17
        /*00aa*/ 	.short	(.L_91 - .L_90)
.L_90:
        /*00ac*/ 	.word	0x00000000
        /*00b0*/ 	.short	0x0000
        /*00b2*/ 	.short	0x0000
        /*00b4*/ 	.byte	0x00, 0xf5, 0x21, 0x00


	//----- nvinfo : EIATTR_SPARSE_MMA_MASK
	.align		4
.L_91:
        /*00b8*/ 	.byte	0x03, 0x50
        /*00ba*/ 	.short	0x0000


	//----- nvinfo : EIATTR_MAXREG_COUNT
	.align		4
        /*00bc*/ 	.byte	0x03, 0x1b
        /*00be*/ 	.short	0x00ff


	//----- nvinfo : EIATTR_MERCURY_ISA_VERSION
	.align		4
        /*00c0*/ 	.byte	0x03, 0x5f
        /*00c2*/ 	.short	0x0101


	//----- nvinfo : EIATTR_VRC_CTA_INIT_COUNT
	.align		4
        /*00c4*/ 	.byte	0x02, 0x4a
	.zero		1
	.zero		1


	//----- nvinfo : EIATTR_EXIT_INSTR_OFFSETS
	.align		4
        /*00c8*/ 	.byte	0x04, 0x1c
        /*00ca*/ 	.short	(.L_93 - .L_92)


	//   ....[0]....
.L_92:
        /*00cc*/ 	.word	0x000000d0


	//   ....[1]....
        /*00d0*/ 	.word	0x00000a10


	//   ....[2]....
        /*00d4*/ 	.word	0x000021b0


	//----- nvinfo : EIATTR_CRS_STACK_SIZE
	.align		4
.L_93:
        /*00d8*/ 	.byte	0x04, 0x1e
        /*00da*/ 	.short	(.L_95 - .L_94)
.L_94:
        /*00dc*/ 	.word	0x00000000


	//----- nvinfo : EIATTR_CBANK_PARAM_SIZE
	.align		4
.L_95:
        /*00e0*/ 	.byte	0x03, 0x19
        /*00e2*/ 	.short	0x0044


	//----- nvinfo : EIATTR_PARAM_CBANK
	.align		4
        /*00e4*/ 	.byte	0x04, 0x0a
        /*00e6*/ 	.short	(.L_97 - .L_96)
	.align		4
.L_96:
        /*00e8*/ 	.word	index@(.nv.constant0._Z21batch_norm_relu_fusedPKfS0_S0_S0_S0_Pfiiiif)
        /*00ec*/ 	.short	0x0380
        /*00ee*/ 	.short	0x0044


	//----- nvinfo : EIATTR_SW_WAR
	.align		4
.L_97:
        /*00f0*/ 	.byte	0x04, 0x36
        /*00f2*/ 	.short	(.L_99 - .L_98)
.L_98:
        /*00f4*/ 	.word	0x00000008
.L_99:


//--------------------- .nv.info._Z14sigmoid_kernelPfi --------------------------
	.section	.nv.info._Z14sigmoid_kernelPfi,"",@"SHT_CUDA_INFO"
	.sectionflags	@""
	.align	4


	//----- nvinfo : EIATTR_CUDA_API_VERSION
	.align		4
        /*0000*/ 	.byte	0x04, 0x37
        /*0002*/ 	.short	(.L_101 - .L_100)
.L_100:
        /*0004*/ 	.word	0x00000082


	//----- nvinfo : EIATTR_KPARAM_INFO
	.align		4
.L_101:
        /*0008*/ 	.byte	0x04, 0x17
        /*000a*/ 	.short	(.L_103 - .L_102)
.L_102:
        /*000c*/ 	.word	0x00000000
        /*0010*/ 	.short	0x0001
        /*0012*/ 	.short	0x0008
        /*0014*/ 	.byte	0x00, 0xf0, 0x11, 0x00


	//----- nvinfo : EIATTR_KPARAM_INFO
	.align		4
.L_103:
        /*0018*/ 	.byte	0x04, 0x17
        /*001a*/ 	.short	(.L_105 - .L_104)
.L_104:
        /*001c*/ 	.word	0x00000000
        /*0020*/ 	.short	0x0000
        /*0022*/ 	.short	0x0000
        /*0024*/ 	.byte	0x00, 0xf5, 0x21, 0x00


	//----- nvinfo : EIATTR_SPARSE_MMA_MASK
	.align		4
.L_105:
        /*0028*/ 	.byte	0x03, 0x50
        /*002a*/ 	.short	0x0000


	//----- nvinfo : EIATTR_MAXREG_COUNT
	.align		4
        /*002c*/ 	.byte	0x03, 0x1b
        /*002e*/ 	.short	0x00ff


	//----- nvinfo : EIATTR_MERCURY_ISA_VERSION
	.align		4
        /*0030*/ 	.byte	0x03, 0x5f
        /*0032*/ 	.short	0x0101


	//----- nvinfo : EIATTR_VRC_CTA_INIT_COUNT
	.align		4
        /*0034*/ 	.byte	0x02, 0x4a
	.zero		1
	.zero		1


	//----- nvinfo : EIATTR_EXIT_INSTR_OFFSETS
	.align		4
        /*0038*/ 	.byte	0x04, 0x1c
        /*003a*/ 	.short	(.L_107 - .L_106)


	//   ....[0]....
.L_106:
        /*003c*/ 	.word	0x00000090


	//   ....[1]....
        /*0040*/ 	.word	0x000004f0


	//   ....[2]....
        /*0044*/ 	.word	0x00000c30


	//----- nvinfo : EIATTR_CRS_STACK_SIZE
	.align		4
.L_107:
        /*0048*/ 	.byte	0x04, 0x1e
        /*004a*/ 	.short	(.L_109 - .L_108)
.L_108:
        /*004c*/ 	.word	0x00000000


	//----- nvinfo : EIATTR_CBANK_PARAM_SIZE
	.align		4
.L_109:
        /*0050*/ 	.byte	0x03, 0x19
        /*0052*/ 	.short	0x000c


	//----- nvinfo : EIATTR_PARAM_CBANK
	.align		4
        /*0054*/ 	.byte	0x04, 0x0a
        /*0056*/ 	.short	(.L_111 - .L_110)
	.align		4
.L_110:
        /*0058*/ 	.word	index@(.nv.constant0._Z14sigmoid_kernelPfi)
        /*005c*/ 	.short	0x0380
        /*005e*/ 	.short	0x000c


	//----- nvinfo : EIATTR_SW_WAR
	.align		4
.L_111:
        /*0060*/ 	.byte	0x04, 0x36
        /*0062*/ 	.short	(.L_113 - .L_112)
.L_112:
        /*0064*/ 	.word	0x00000008
.L_113:


//--------------------- .nv.info._Z23relu_inplace_vectorizedP6float4i --------------------------
	.section	.nv.info._Z23relu_inplace_vectorizedP6float4i,"",@"SHT_CUDA_INFO"
	.sectionflags	@""
	.align	4


	//----- nvinfo : EIATTR_CUDA_API_VERSION
	.align		4
        /*0000*/ 	.byte	0x04, 0x37
        /*0002*/ 	.short	(.L_115 - .L_114)
.L_114:
        /*0004*/ 	.word	0x00000082


	//----- nvinfo : EIATTR_KPARAM_INFO
	.align		4
.L_115:
        /*0008*/ 	.byte	0x04, 0x17
        /*000a*/ 	.short	(.L_117 - .L_116)
.L_116:
        /*000c*/ 	.word	0x00000000
        /*0010*/ 	.short	0x0001
        /*0012*/ 	.short	0x0008
        /*0014*/ 	.byte	0x00, 0xf0, 0x11, 0x00


	//----- nvinfo : EIATTR_KPARAM_INFO
	.align		4
.L_117:
        /*0018*/ 	.byte	0x04, 0x17
        /*001a*/ 	.short	(.L_119 - .L_118)
.L_118:
        /*001c*/ 	.word	0x00000000
        /*0020*/ 	.short	0x0000
        /*0022*/ 	.short	0x0000
        /*0024*/ 	.byte	0x00, 0xf5, 0x21, 0x00


	//----- nvinfo : EIATTR_SPARSE_MMA_MASK
	.align		4
.L_119:
        /*0028*/ 	.byte	0x03, 0x50
        /*002a*/ 	.short	0x0000


	//----- nvinfo : EIATTR_MAXREG_COUNT
	.align		4
        /*002c*/ 	.byte	0x03, 0x1b
        /*002e*/ 	.short	0x00ff


	//----- nvinfo : EIATTR_MERCURY_ISA_VERSION
	.align		4
        /*0030*/ 	.byte	0x03, 0x5f
        /*0032*/ 	.short	0x0101


	//----- nvinfo : EIATTR_VRC_CTA_INIT_COUNT
	.align		4
        /*0034*/ 	.byte	0x02, 0x4a
	.zero		1
	.zero		1


	//----- nvinfo : EIATTR_EXIT_INSTR_OFFSETS
	.align		4
        /*0038*/ 	.byte	0x04, 0x1c
        /*003a*/ 	.short	(.L_121 - .L_120)


	//   ....[0]....
.L_120:
        /*003c*/ 	.word	0x000000c0


	//   ....[1]....
        /*0040*/ 	.word	0x000003c0


	//   ....[2]....
        /*0044*/ 	.word	0x000005c0


	//----- nvinfo : EIATTR_CRS_STACK_SIZE
	.align		4
.L_121:
        /*0048*/ 	.byte	0x04, 0x1e
        /*004a*/ 	.short	(.L_123 - .L_122)
.L_122:
        /*004c*/ 	.word	0x00000000


	//----- nvinfo : EIATTR_CBANK_PARAM_SIZE
	.align		4
.L_123:
        /*0050*/ 	.byte	0x03, 0x19
        /*0052*/ 	.short	0x000c


	//----- nvinfo : EIATTR_PARAM_CBANK
	.align		4
        /*0054*/ 	.byte	0x04, 0x0a
        /*0056*/ 	.short	(.L_125 - .L_124)
	.align		4
.L_124:
        /*0058*/ 	.word	index@(.nv.constant0._Z23relu_inplace_vectorizedP6float4i)
        /*005c*/ 	.short	0x0380
        /*005e*/ 	.short	0x000c


	//----- nvinfo : EIATTR_SW_WAR
	.align		4
.L_125:
        /*0060*/ 	.byte	0x04, 0x36
        /*0062*/ 	.short	(.L_127 - .L_126)
.L_126:
        /*0064*/ 	.word	0x00000008
.L_127:


//--------------------- .nv.info._Z11relu_kernelPfi --------------------------
	.section	.nv.info._Z11relu_kernelPfi,"",@"SHT_CUDA_INFO"
	.sectionflags	@""
	.align	4


	//----- nvinfo : EIATTR_CUDA_API_VERSION
	.align		4
        /*0000*/ 	.byte	0x04, 0x37
        /*0002*/ 	.short	(.L_129 - .L_128)
.L_128:
        /*0004*/ 	.word	0x00000082


	//----- nvinfo : EIATTR_KPARAM_INFO
	.align		4
.L_129:
        /*0008*/ 	.byte	0x04, 0x17
        /*000a*/ 	.short	(.L_131 - .L_130)
.L_130:
        /*000c*/ 	.word	0x00000000
        /*0010*/ 	.short	0x0001
        /*0012*/ 	.short	0x0008
        /*0014*/ 	.byte	0x00, 0xf0, 0x11, 0x00


	//----- nvinfo : EIATTR_KPARAM_INFO
	.align		4
.L_131:
        /*0018*/ 	.byte	0x04, 0x17
        /*001a*/ 	.short	(.L_133 - .L_132)
.L_132:
        /*001c*/ 	.word	0x00000000
        /*0020*/ 	.short	0x0000
        /*0022*/ 	.short	0x0000
        /*0024*/ 	.byte	0x00, 0xf5, 0x21, 0x00


	//----- nvinfo : EIATTR_SPARSE_MMA_MASK
	.align		4
.L_133:
        /*0028*/ 	.byte	0x03, 0x50
        /*002a*/ 	.short	0x0000


	//----- nvinfo : EIATTR_MAXREG_COUNT
	.align		4
        /*002c*/ 	.byte	0x03, 0x1b
        /*002e*/ 	.short	0x00ff


	//----- nvinfo : EIATTR_MERCURY_ISA_VERSION
	.align		4
        /*0030*/ 	.byte	0x03, 0x5f
        /*0032*/ 	.short	0x0101


	//----- nvinfo : EIATTR_VRC_CTA_INIT_COUNT
	.align		4
        /*0034*/ 	.byte	0x02, 0x4a
	.zero		1
	.zero		1


	//----- nvinfo : EIATTR_EXIT_INSTR_OFFSETS
	.align		4
        /*0038*/ 	.byte	0x04, 0x1c
        /*003a*/ 	.short	(.L_135 - .L_134)


	//   ....[0]....
.L_134:
        /*003c*/ 	.word	0x00000090


	//   ....[1]....
        /*0040*/ 	.word	0x00000360


	//   ....[2]....
        /*0044*/ 	.word	0x000004a0


	//----- nvinfo : EIATTR_CRS_STACK_SIZE
	.align		4
.L_135:
        /*0048*/ 	.byte	0x04, 0x1e
        /*004a*/ 	.short	(.L_137 - .L_136)
.L_136:
        /*004c*/ 	.word	0x00000000


	//----- nvinfo : EIATTR_CBANK_PARAM_SIZE
	.align		4
.L_137:
        /*0050*/ 	.byte	0x03, 0x19
        /*0052*/ 	.short	0x000c


	//----- nvinfo : EIATTR_PARAM_CBANK
	.align		4
        /*0054*/ 	.byte	0x04, 0x0a
        /*0056*/ 	.short	(.L_139 - .L_138)
	.align		4
.L_138:
        /*0058*/ 	.word	index@(.nv.constant0._Z11relu_kernelPfi)
        /*005c*/ 	.short	0x0380
        /*005e*/ 	.short	0x000c


	//----- nvinfo : EIATTR_SW_WAR
	.align		4
.L_139:
        /*0060*/ 	.byte	0x04, 0x36
        /*0062*/ 	.short	(.L_141 - .L_140)
.L_140:
        /*0064*/ 	.word	0x00000008
.L_141:


//--------------------- .nv.info._Z17gemm_nn_optimizedPKfS0_Pfiiiff --------------------------
	.section	.nv.info._Z17gemm_nn_optimizedPKfS0_Pfiiiff,"",@"SHT_CUDA_INFO"
	.sectionflags	@""
	.align	4


	//----- nvinfo : EIATTR_CUDA_API_VERSION
	.align		4
        /*0000*/ 	.byte	0x04, 0x37
        /*0002*/ 	.short	(.L_143 - .L_142)
.L_142:
        /*0004*/ 	.word	0x00000082


	//----- nvinfo : EIATTR_KPARAM_INFO
	.align		4
.L_143:
        /*0008*/ 	.byte	0x04, 0x17
        /*000a*/ 	.short	(.L_145 - .L_144)
.L_144:
        /*000c*/ 	.word	0x00000000
        /*0010*/ 	.short	0x0007
        /*0012*/ 	.short	0x0028
        /*0014*/ 	.byte	0x00, 0xf0, 0x11, 0x00


	//----- nvinfo : EIATTR_KPARAM_INFO
	.align		4
.L_145:
        /*0018*/ 	.byte	0x04, 0x17
        /*001a*/ 	.short	(.L_147 - .L_146)
.L_146:
        /*001c*/ 	.word	0x00000000
        /*0020*/ 	.short	0x0006
        /*0022*/ 	.short	0x0024
        /*0024*/ 	.byte	0x00, 0xf0, 0x11, 0x00


	//----- nvinfo : EIATTR_KPARAM_INFO
	.align		4
.L_147:
        /*0028*/ 	.byte	0x04, 0x17
        /*002a*/ 	.short	(.L_149 - .L_148)
.L_148:
        /*002c*/ 	.word	0x00000000
        /*0030*/ 	.short	0x0005
        /*0032*/ 	.short	0x0020
        /*0034*/ 	.byte	0x00, 0xf0, 0x11, 0x00


	//----- nvinfo : EIATTR_KPARAM_INFO
	.align		4
.L_149:
        /*0038*/ 	.byte	0x04, 0x17
        /*003a*/ 	.short	(.L_151 - .L_150)
.L_150:
        /*003c*/ 	.word	0x00000000
        /*0040*/ 	.short	0x0004
        /*0042*/ 	.short	0x001c
        /*0044*/ 	.byte	0x00, 0xf0, 0x11, 0x00


	//----- nvinfo : EIATTR_KPARAM_INFO
	.align		4
.L_151:
        /*0048*/ 	.byte	0x04, 0x17
        /*004a*/ 	.short	(.L_153 - .L_152)
.L_152:
        /*004c*/ 	.word	0x00000000
        /*0050*/ 	.short	0x0003
        /*0052*/ 	.short	0x0018
        /*0054*/ 	.byte	0x00, 0xf0, 0x11, 0x00


	//----- nvinfo : EIATTR_KPARAM_INFO
	.align		4
.L_153:
        /*0058*/ 	.byte	0x04, 0x17
        /*005a*/ 	.short	(.L_155 - .L_154)
.L_154:
        /*005c*/ 	.word	0x00000000
        /*0060*/ 	.short	0x0002
        /*0062*/ 	.short	0x0010
        /*0064*/ 	.byte	0x00, 0xf5, 0x21, 0x00


	//----- nvinfo : EIATTR_KPARAM_INFO
	.align		4
.L_155:
        /*0068*/ 	.byte	0x04, 0x17
        /*006a*/ 	.short	(.L_157 - .L_156)
.L_156:
        /*006c*/ 	.word	0x00000000
        /*0070*/ 	.short	0x0001
        /*0072*/ 	.short	0x0008
        /*0074*/ 	.byte	0x00, 0xf5, 0x21, 0x00


	//----- nvinfo : EIATTR_KPARAM_INFO
	.align		4
.L_157:
        /*0078*/ 	.byte	0x04, 0x17
        /*007a*/ 	.short	(.L_159 - .L_158)
.L_158:
        /*007c*/ 	.word	0x00000000
        /*0080*/ 	.short	0x0000
        /*0082*/ 	.short	0x0000
        /*0084*/ 	.byte	0x00, 0xf5, 0x21, 0x00


	//----- nvinfo : EIATTR_SPARSE_MMA_MASK
	.align		4
.L_159:
        /*0088*/ 	.byte	0x03, 0x50
        /*008a*/ 	.short	0x0000


	//----- nvinfo : EIATTR_MAXREG_COUNT
	.align		4
        /*008c*/ 	.byte	0x03, 0x1b
        /*008e*/ 	.short	0x00ff


	//----- nvinfo : EIATTR_NUM_BARRIERS
	.align		4
        /*0090*/ 	.byte	0x02, 0x4c
        /*0092*/ 	.byte	0x01
	.zero		1


	//----- nvinfo : EIATTR_MERCURY_ISA_VERSION
	.align		4
        /*0094*/ 	.byte	0x03, 0x5f
        /*0096*/ 	.short	0x0101


	//----- nvinfo : EIATTR_VRC_CTA_INIT_COUNT
	.align		4
        /*0098*/ 	.byte	0x02, 0x4a
	.zero		1
	.zero		1


	//----- nvinfo : EIATTR_EXIT_INSTR_OFFSETS
	.align		4
        /*009c*/ 	.byte	0x04, 0x1c
        /*009e*/ 	.short	(.L_161 - .L_160)


	//   ....[0]....
.L_160:
        /*00a0*/ 	.word	0x00000f80


	//   ....[1]....
        /*00a4*/ 	.word	0x00001020


	//----- nvinfo : EIATTR_CBANK_PARAM_SIZE
	.align		4
.L_161:
        /*00a8*/ 	.byte	0x03, 0x19
        /*00aa*/ 	.short	0x002c


	//----- nvinfo : EIATTR_PARAM_CBANK
	.align		4
        /*00ac*/ 	.byte	0x04, 0x0a
        /*00ae*/ 	.short	(.L_163 - .L_162)
	.align		4
.L_162:
        /*00b0*/ 	.word	index@(.nv.constant0._Z17gemm_nn_optimizedPKfS0_Pfiiiff)
        /*00b4*/ 	.short	0x0380
        /*00b6*/ 	.short	0x002c


	//----- nvinfo : EIATTR_SW_WAR
	.align		4
.L_163:
        /*00b8*/ 	.byte	0x04, 0x36
        /*00ba*/ 	.short	(.L_165 - .L_164)
.L_164:
        /*00bc*/ 	.word	0x00000008
.L_165:


//--------------------- .nv.info._Z20conv2d_3x3_optimizedPKfS0_Pfiiiiiii --------------------------
	.section	.nv.info._Z20conv2d_3x3_optimizedPKfS0_Pfiiiiiii,"",@"SHT_CUDA_INFO"
	.sectionflags	@""
	.align	4


	//----- nvinfo : EIATTR_CUDA_API_VERSION
	.align		4
        /*0000*/ 	.byte	0x04, 0x37
        /*0002*/ 	.short	(.L_167 - .L_166)
.L_166:
        /*0004*/ 	.word	0x00000082


	//----- nvinfo : EIATTR_KPARAM_INFO
	.align		4
.L_167:
        /*0008*/ 	.byte	0x04, 0x17
        /*000a*/ 	.short	(.L_169 - .L_168)
.L_168:
        /*000c*/ 	.word	0x00000000
        /*0010*/ 	.short	0x0009
        /*0012*/ 	.short	0x0030
        /*0014*/ 	.byte	0x00, 0xf0, 0x11, 0x00


	//----- nvinfo : EIATTR_KPARAM_INFO
	.align		4
.L_169:
        /*0018*/ 	.byte	0x04, 0x17
        /*001a*/ 	.short	(.L_171 - .L_170)
.L_170:
        /*001c*/ 	.word	0x00000000
        /*0020*/ 	.short	0x0008
        /*0022*/ 	.short	0x002c
        /*0024*/ 	.byte	0x00, 0xf0, 0x11, 0x00


	//----- nvinfo : EIATTR_KPARAM_INFO
	.align		4
.L_171:
        /*0028*/ 	.byte	0x04, 0x17
        /*002a*/ 	.short	(.L_173 - .L_172)
.L_172:
        /*002c*/ 	.word	0x00000000
        /*0030*/ 	.short	0x0007
        /*0032*/ 	.short	0x0028
        /*0034*/ 	.byte	0x00, 0xf0, 0x11, 0x00


	//----- nvinfo : EIATTR_KPARAM_INFO
	.align		4
.L_173:
        /*0038*/ 	.byte	0x04, 0x17
        /*003a*/ 	.short	(.L_175 - .L_174)
.L_174:
        /*003c*/ 	.word	0x00000000
        /*0040*/ 	.short	0x0006
        /*0042*/ 	.short	0x0024
        /*0044*/ 	.byte	0x00, 0xf0, 0x11, 0x00


	//----- nvinfo : EIATTR_KPARAM_INFO
	.align		4
.L_175:
        /*0048*/ 	.byte	0x04, 0x17
        /*004a*/ 	.short	(.L_177 - .L_176)
.L_176:
        /*004c*/ 	.word	0x00000000
        /*0050*/ 	.short	0x0005
        /*0052*/ 	.short	0x0020
        /*0054*/ 	.byte	0x00, 0xf0, 0x11, 0x00


	//----- nvinfo : EIATTR_KPARAM_INFO
	.align		4
.L_177:
        /*0058*/ 	.byte	0x04, 0x17
        /*005a*/ 	.short	(.L_179 - .L_178)
.L_178:
        /*005c*/ 	.word	0x00000000
        /*0060*/ 	.short	0x0004
        /*0062*/ 	.short	0x001c
        /*0064*/ 	.byte	0x00, 0xf0, 0x11, 0x00


	//----- nvinfo : EIATTR_KPARAM_INFO
	.align		4
.L_179:
        /*0068*/ 	.byte	0x04, 0x17
        /*006a*/ 	.short	(.L_181 - .L_180)
.L_180:
        /*006c*/ 	.word	0x00000000
        /*0070*/ 	.short	0x0003
        /*0072*/ 	.short	0x0018
        /*0074*/ 	.byte	0x00, 0xf0, 0x11, 0x00


	//----- nvinfo : EIATTR_KPARAM_INFO
	.align		4
.L_181:
        /*0078*/ 	.byte	0x04, 0x17
        /*007a*/ 	.short	(.L_183 - .L_182)
.L_182:
        /*007c*/ 	.word	0x00000000
        /*0080*/ 	.short	0x0002
        /*0082*/ 	.short	0x0010
        /*0084*/ 	.byte	0x00, 0xf5, 0x21, 0x00


	//----- nvinfo : EIATTR_KPARAM_INFO
	.align		4
.L_183:
        /*0088*/ 	.byte	0x04, 0x17
        /*008a*/ 	.short	(.L_185 - .L_184)
.L_184:
        /*008c*/ 	.word	0x00000000
        /*0090*/ 	.short	0x0001
        /*0092*/ 	.short	0x0008
        /*0094*/ 	.byte	0x00, 0xf5, 0x21, 0x00


	//----- nvinfo : EIATTR_KPARAM_INFO
	.align		4
.L_185:
        /*0098*/ 	.byte	0x04, 0x17
        /*009a*/ 	.short	(.L_187 - .L_186)
.L_186:
        /*009c*/ 	.word	0x00000000
        /*00a0*/ 	.short	0x0000
        /*00a2*/ 	.short	0x0000
        /*00a4*/ 	.byte	0x00, 0xf5, 0x21, 0x00


	//----- nvinfo : EIATTR_SPARSE_MMA_MASK
	.align		4
.L_187:
        /*00a8*/ 	.byte	0x03, 0x50
        /*00aa*/ 	.short	0x0000


	//----- nvinfo : EIATTR_MAXREG_COUNT
	.align		4
        /*00ac*/ 	.byte	0x03, 0x1b
        /*00ae*/ 	.short	0x00ff


	//----- nvinfo : EIATTR_NUM_BARRIERS
	.align		4
        /*00b0*/ 	.byte	0x02, 0x4c
        /*00b2*/ 	.byte	0x01
	.zero		1


	//----- nvinfo : EIATTR_MERCURY_ISA_VERSION
	.align		4
        /*00b4*/ 	.byte	0x03, 0x5f
        /*00b6*/ 	.short	0x0101


	//----- nvinfo : EIATTR_VRC_CTA_INIT_COUNT
	.align		4
        /*00b8*/ 	.byte	0x02, 0x4a
	.zero		1
	.zero		1


	//----- nvinfo : EIATTR_EXIT_INSTR_OFFSETS
	.align		4
        /*00bc*/ 	.byte	0x04, 0x1c
        /*00be*/ 	.short	(.L_189 - .L_188)


	//   ....[0]....
.L_188:
        /*00c0*/ 	.word	0x00000110


	//   ....[1]....
        /*00c4*/ 	.word	0x00000140


	//   ....[2]....
        /*00c8*/ 	.word	0x00000850


	//----- nvinfo : EIATTR_CRS_STACK_SIZE
	.align		4
.L_189:
        /*00cc*/ 	.byte	0x04, 0x1e
        /*00ce*/ 	.short	(.L_191 - .L_190)
.L_190:
        /*00d0*/ 	.word	0x00000000


	//----- nvinfo : EIATTR_CBANK_PARAM_SIZE
	.align		4
.L_191:
        /*00d4*/ 	.byte	0x03, 0x19
        /*00d6*/ 	.short	0x0034


	//----- nvinfo : EIATTR_PARAM_CBANK
	.align		4
        /*00d8*/ 	.byte	0x04, 0x0a
        /*00da*/ 	.short	(.L_193 - .L_192)
	.align		4
.L_192:
        /*00dc*/ 	.word	index@(.nv.constant0._Z20conv2d_3x3_optimizedPKfS0_Pfiiiiiii)
        /*00e0*/ 	.short	0x0380
        /*00e2*/ 	.short	0x0034


	//----- nvinfo : EIATTR_SW_WAR
	.align		4
.L_193:
        /*00e4*/ 	.byte	0x04, 0x36
        /*00e6*/ 	.short	(.L_195 - .L_194)
.L_194:
        /*00e8*/ 	.word	0x00000008
.L_195:


//--------------------- .nv.callgraph             --------------------------
	.section	.nv.callgraph,"",@"SHT_CUDA_CALLGRAPH"
	.align	4
	.sectionentsize	8
	.align		4
        /*0000*/ 	.word	0x00000000
	.align		4
        /*0004*/ 	.word	0xffffffff
	.align		4
        /*0008*/ 	.word	0x00000000
	.align		4
        /*000c*/ 	.word	0xfffffffe
	.align		4
        /*0010*/ 	.word	0x00000000
	.align		4
        /*0014*/ 	.word	0xfffffffd
	.align		4
        /*0018*/ 	.word	0x00000000
	.align		4
        /*001c*/ 	.word	0xfffffffc


//--------------------- .text._Z21gemm_fp16_tensor_corePK6__halfS1_PS_iii --------------------------
	.section	.text._Z21gemm_fp16_tensor_corePK6__halfS1_PS_iii,"ax",@progbits
	.align	128
        .global         _Z21gemm_fp16_tensor_corePK6__halfS1_PS_iii
        .type           _Z21gemm_fp16_tensor_corePK6__halfS1_PS_iii,@function
        .size           _Z21gemm_fp16_tensor_corePK6__halfS1_PS_iii,(.L_x_95 - _Z21gemm_fp16_tensor_corePK6__halfS1_PS_iii)
        .other          _Z21gemm_fp16_tensor_corePK6__halfS1_PS_iii,@"STO_CUDA_ENTRY STV_DEFAULT"
_Z21gemm_fp16_tensor_corePK6__halfS1_PS_iii:
.text._Z21gemm_fp16_tensor_corePK6__halfS1_PS_iii:
[----:B------:R-:W-:Y:S01]  /*0000*/  LDC R1, c[0x0][0x37c] ;  /* 0x0000df00ff017b82 */ /* 0x000fe20000000800 */
[----:B------:R-:W0:Y:S07]  /*0010*/  S2R R0, SR_TID.X ;  /* 0x0000000000007919 */ /* 0x000e2e0000002100 */
[----:B------:R-:W1:Y:S01]  /*0020*/  LDC R4, c[0x0][0x364] ;  /* 0x0000d900ff047b82 */ /* 0x000e620000000800 */
[----:B------:R-:W1:Y:S07]  /*0030*/  S2R R19, SR_TID.Y ;  /* 0x0000000000137919 */ /* 0x000e6e0000002200 */
[----:B------:R-:W0:Y:S08]  /*0040*/  S2UR UR5, SR_CTAID.X ;  /* 0x00000000000579c3 */ /* 0x000e300000002500 */
[----:B------:R-:W0:Y:S08]  /*0050*/  LDC R5, c[0x0][0x360] ;  /* 0x0000d800ff057b82 */ /* 0x000e300000000800 */
[----:B------:R-:W1:Y:S08]  /*0060*/  S2UR UR4, SR_CTAID.Y ;  /* 0x00000000000479c3 */ /* 0x000e700000002600 */
[----:B------:R-:W2:Y:S01]  /*0070*/  LDC.64 R2, c[0x0][0x398] ;  /* 0x0000e600ff027b82 */ /* 0x000ea20000000a00 */
[----:B0-----:R-:W-:-:S02]  /*0080*/  IMAD R0, R5, UR5, R0 ;  /* 0x0000000505007c24 */ /* 0x001fc4000f8e0200 */
[----:B-1----:R-:W-:-:S03]  /*0090*/  IMAD R19, R4, UR4, R19 ;  /* 0x0000000404137c24 */ /* 0x002fc6000f8e0213 */
[----:B--2---:R-:W-:-:S04]  /*00a0*/  ISETP.GE.AND P0, PT, R0, R3, PT ;  /* 0x000000030000720c */ /* 0x004fc80003f06270 */
[----:B------:R-:W-:-:S13]  /*00b0*/  ISETP.GE.OR P0, PT, R19, R2, P0 ;  /* 0x000000021300720c */ /* 0x000fda0000706670 */
[----:B------:R-:W-:Y:S05]  /*00c0*/  @P0 EXIT ;  /* 0x000000000000094d */ /* 0x000fea0003800000 */
[----:B------:R-:W0:Y:S01]  /*00d0*/  LDCU UR5, c[0x0][0x3a0] ;  /* 0x00007400ff0577ac */ /* 0x000e220008000800 */
[----:B------:R-:W-:Y:S01]  /*00e0*/  HFMA2 R23, -RZ, RZ, 0, 0 ;  /* 0x00000000ff177431 */ /* 0x000fe200000001ff */
[----:B------:R-:W1:Y:S01]  /*00f0*/  LDCU.64 UR8, c[0x0][0x358] ;  /* 0x00006b00ff0877ac */ /* 0x000e620008000a00 */
[----:B0-----:R-:W-:-:S09]  /*0100*/  UISETP.GE.AND UP0, UPT, UR5, 0x1, UPT ;  /* 0x000000010500788c */ /* 0x001fd2000bf06270 */
[----:B-1----:R-:W-:Y:S05]  /*0110*/  BRA.U !UP0, `(.L_x_0) ;  /* 0x0000000908587547 */ /* 0x002fea000b800000 */
[----:B------:R-:W-:Y:S02]  /*0120*/  UISETP.GE.U32.AND UP1, UPT, UR5, 0x8, UPT ;  /* 0x000000080500788c */ /* 0x000fe4000bf26070 */
[----:B------:R-:W-:Y:S01]  /*0130*/  IMAD R18, R19, UR5, RZ ;  /* 0x0000000513127c24 */ /* 0x000fe2000f8e02ff */
[----:B------:R-:W-:Y:S01]  /*0140*/  ULOP3.LUT UR6, UR5, 0x7, URZ, 0xc0, !UPT ;  /* 0x0000000705067892 */ /* 0x000fe2000f8ec0ff */
[----:B------:R-:W-:Y:S01]  /*0150*/  MOV R23, RZ ;  /* 0x000000ff00177202 */ /* 0x000fe20000000f00 */
[----:B------:R-:W-:Y:S02]  /*0160*/  UMOV UR4, URZ ;  /* 0x000000ff00047c82 */ /* 0x000fe40008000000 */
[----:B------:R-:W-:Y:S02]  /*0170*/  UISETP.NE.AND UP0, UPT, UR6, URZ, UPT ;  /* 0x000000ff0600728c */ /* 0x000fe4000bf05270 */
[----:B------:R-:W-:Y:S09]  /*0180*/  BRA.U !UP1, `(.L_x_1) ;  /* 0x0000000109fc7547 */ /* 0x000ff2000b800000 */
[----:B------:R-:W0:Y:S01]  /*0190*/  LDC.64 R4, c[0x0][0x380] ;  /* 0x0000e000ff047b82 */ /* 0x000e220000000a00 */
[----:B------:R-:W-:Y:S01]  /*01a0*/  ULOP3.LUT UR4, UR5, 0x7ffffff8, URZ, 0xc0, !UPT ;  /* 0x7ffffff805047892 */ /* 0x000fe2000f8ec0ff */
[----:B------:R-:W-:Y:S02]  /*01b0*/  MOV R23, RZ ;  /* 0x000000ff00177202 */ /* 0x000fe40000000f00 */
[----:B------:R-:W-:Y:S01]  /*01c0*/  MOV R2, R0 ;  /* 0x0000000000027202 */ /* 0x000fe20000000f00 */
[----:B------:R-:W-:Y:S01]  /*01d0*/  UIADD3 UR7, UPT, UPT, -UR4, URZ, URZ ;  /* 0x000000ff04077290 */ /* 0x000fe2000fffe1ff */
[----:B0-----:R-:W-:-:S03]  /*01e0*/  IMAD.WIDE.U32 R4, R18, 0x2, R4 ;  /* 0x0000000212047825 */ /* 0x001fc600078e0004 */
[----:B------:R-:W-:-:S04]  /*01f0*/  IADD3 R4, P0, PT, R4, 0x8, RZ ;  /* 0x0000000804047810 */ /* 0x000fc80007f1e0ff */
[----:B------:R-:W-:-:S09]  /*0200*/  IADD3.X R5, PT, PT, RZ, R5, RZ, P0, !PT ;  /* 0x00000005ff057210 */ /* 0x000fd200007fe4ff */
.L_x_2:
[----:B------:R-:W0:Y:S01]  /*0210*/  LDC.64 R14, c[0x0][0x388] ;  /* 0x0000e200ff0e7b82 */ /* 0x000e220000000a00 */
[----:B------:R-:W2:Y:S04]  /*0220*/  LDG.E.U16.CONSTANT R20, desc[UR8][R4.64+-0x8] ;  /* 0xfffff80804147981 */ /* 0x000ea8000c1e9500 */
[----:B------:R-:W3:Y:S04]  /*0230*/  LDG.E.U16.CONSTANT R21, desc[UR8][R4.64+-0x6] ;  /* 0xfffffa0804157981 */ /* 0x000ee8000c1e9500 */
[----:B------:R-:W4:Y:S04]  /*0240*/  LDG.E.U16.CONSTANT R24, desc[UR8][R4.64+-0x4] ;  /* 0xfffffc0804187981 */ /* 0x000f28000c1e9500 */
[----:B------:R-:W5:Y:S04]  /*0250*/  LDG.E.U16.CONSTANT R27, desc[UR8][R4.64+-0x2] ;  /* 0xfffffe08041b7981 */ /* 0x000f68000c1e9500 */
[----:B------:R-:W5:Y:S04]  /*0260*/  LDG.E.U16.CONSTANT R26, desc[UR8][R4.64] ;  /* 0x00000008041a7981 */ /* 0x000f68000c1e9500 */
[----:B------:R-:W5:Y:S01]  /*0270*/  LDG.E.U16.CONSTANT R28, desc[UR8][R4.64+0x2] ;  /* 0x00000208041c7981 */ /* 0x000f62000c1e9500 */
[----:B0-----:R-:W-:-:S05]  /*0280*/  IMAD.WIDE R14, R2, 0x2, R14 ;  /* 0x00000002020e7825 */ /* 0x001fca00078e020e */
[----:B------:R0:W5:Y:S01]  /*0290*/  LDG.E.U16.CONSTANT R22, desc[UR8][R14.64] ;  /* 0x000000080e167981 */ /* 0x000162000c1e9500 */
[----:B------:R-:W-:-:S05]  /*02a0*/  IMAD.WIDE R16, R3, 0x2, R14 ;  /* 0x0000000203107825 */ /* 0x000fca00078e020e */
[----:B------:R1:W5:Y:S01]  /*02b0*/  LDG.E.U16.CONSTANT R25, desc[UR8][R16.64] ;  /* 0x0000000810197981 */ /* 0x000362000c1e9500 */
[----:B------:R-:W-:-:S04]  /*02c0*/  IMAD.WIDE R10, R3, 0x2, R16 ;  /* 0x00000002030a7825 */ /* 0x000fc800078e0210 */
[C---:B------:R-:W-:Y:S02]  /*02d0*/  IMAD.WIDE R8, R3.reuse, 0x2, R10 ;  /* 0x0000000203087825 */ /* 0x040fe400078e020a */
[----:B------:R-:W5:Y:S02]  /*02e0*/  LDG.E.U16.CONSTANT R10, desc[UR8][R10.64] ;  /* 0x000000080a0a7981 */ /* 0x000f64000c1e9500 */
[C---:B------:R-:W-:Y:S02]  /*02f0*/  IMAD.WIDE R6, R3.reuse, 0x2, R8 ;  /* 0x0000000203067825 */ /* 0x040fe400078e0208 */
[----:B------:R-:W5:Y:S02]  /*0300*/  LDG.E.U16.CONSTANT R8, desc[UR8][R8.64] ;  /* 0x0000000808087981 */ /* 0x000f64000c1e9500 */
[C---:B------:R-:W-:Y:S02]  /*0310*/  IMAD.WIDE R12, R3.reuse, 0x2, R6 ;  /* 0x00000002030c7825 */ /* 0x040fe400078e0206 */
[----:B------:R-:W5:Y:S04]  /*0320*/  LDG.E.U16.CONSTANT R11, desc[UR8][R4.64+0x4] ;  /* 0x00000408040b7981 */ /* 0x000f68000c1e9500 */
[----:B------:R-:W5:Y:S01]  /*0330*/  LDG.E.U16.CONSTANT R6, desc[UR8][R6.64] ;  /* 0x0000000806067981 */ /* 0x000f62000c1e9500 */
[----:B0-----:R-:W-:-:S03]  /*0340*/  IMAD.WIDE R14, R3, 0x2, R12 ;  /* 0x00000002030e7825 */ /* 0x001fc600078e020c */
[----:B------:R-:W5:Y:S01]  /*0350*/  LDG.E.U16.CONSTANT R12, desc[UR8][R12.64] ;  /* 0x000000080c0c7981 */ /* 0x000f62000c1e9500 */
[----:B-1----:R-:W-:-:S03]  /*0360*/  IMAD.WIDE R16, R3, 0x2, R14 ;  /* 0x0000000203107825 */ /* 0x002fc600078e020e */
[----:B------:R0:W5:Y:S04]  /*0370*/  LDG.E.U16.CONSTANT R9, desc[UR8][R4.64+0x6] ;  /* 0x0000060804097981 */ /* 0x000168000c1e9500 */
[----:B------:R-:W5:Y:S04]  /*0380*/  LDG.E.U16.CONSTANT R14, desc[UR8][R14.64] ;  /* 0x000000080e0e7981 */ /* 0x000f68000c1e9500 */
[----:B------:R-:W5:Y:S01]  /*0390*/  LDG.E.U16.CONSTANT R16, desc[UR8][R16.64] ;  /* 0x0000000810107981 */ /* 0x000f62000c1e9500 */
[----:B------:R-:W-:-:S04]  /*03a0*/  UIADD3 UR7, UPT, UPT, UR7, 0x8, URZ ;  /* 0x0000000807077890 */ /* 0x000fc8000fffe0ff */
[----:B------:R-:W-:Y:S01]  /*03b0*/  UISETP.NE.AND UP1, UPT, UR7, URZ, UPT ;  /* 0x000000ff0700728c */ /* 0x000fe2000bf25270 */
[----:B0-----:R-:W-:Y:S02]  /*03c0*/  IADD3 R4, P0, PT, R4, 0x10, RZ ;  /* 0x0000001004047810 */ /* 0x001fe40007f1e0ff */
[----:B------:R-:W-:Y:S02]  /*03d0*/  LEA R2, R3, R2, 0x3 ;  /* 0x0000000203027211 */ /* 0x000fe400078e18ff */
[----:B------:R-:W-:Y:S01]  /*03e0*/  IADD3.X R5, PT, PT, RZ, R5, RZ, P0, !PT ;  /* 0x00000005ff057210 */ /* 0x000fe200007fe4ff */
[----:B--2---:R-:W-:Y:S02]  /*03f0*/  HADD2.F32 R20, -RZ, R20.H0_H0 ;  /* 0x20000014ff147230 */ /* 0x004fe40000004100 */
[----:B---3--:R-:W-:Y:S02]  /*0400*/  HADD2.F32 R21, -RZ, R21.H0_H0 ;  /* 0x20000015ff157230 */ /* 0x008fe40000004100 */
[----:B----4-:R-:W-:-:S02]  /*0410*/  HADD2.F32 R7, -RZ, R24.H0_H0 ;  /* 0x20000018ff077230 */ /* 0x010fc40000004100 */
[----:B-----5:R-:W-:-:S05]  /*0420*/  HADD2.F32 R22, -RZ, R22.H0_H0 ;  /* 0x20000016ff167230 */ /* 0x020fca0000004100 */
[----:B------:R-:W-:Y:S01]  /*0430*/  FFMA R20, R20, R22, R23 ;  /* 0x0000001614147223 */ /* 0x000fe20000000017 */
[----:B------:R-:W-:Y:S02]  /*0440*/  HADD2.F32 R25, -RZ, R25.H0_H0 ;  /* 0x20000019ff197230 */ /* 0x000fe40000004100 */
[----:B------:R-:W-:-:S03]  /*0450*/  HADD2.F32 R22, -RZ, R27.H0_H0 ;  /* 0x2000001bff167230 */ /* 0x000fc60000004100 */
        /* <DEDUP_REMOVED lines=10> */
[----:B------:R-:W-:-:S03]  /*0500*/  HADD2.F32 R11, -RZ, R11.H0_H0 ;  /* 0x2000000bff0b7230 */ /* 0x000fc60000004100 */
[----:B------:R-:W-:Y:S01]  /*0510*/  FFMA R6, R13, R12, R6 ;  /* 0x0000000c0d067223 */ /* 0x000fe20000000006 */
[----:B------:R-:W-:Y:S02]  /*0520*/  HADD2.F32 R14, -RZ, R14.H0_H0 ;  /* 0x2000000eff0e7230 */ /* 0x000fe40000004100 */
[----:B------:R-:W-:Y:S02]  /*0530*/  HADD2.F32 R9, -RZ, R9.H0_H0 ;  /* 0x20000009ff097230 */ /* 0x000fe40000004100 */
[----:B------:R-:W-:Y:S02]  /*0540*/  HADD2.F32 R16, -RZ, R16.H0_H0 ;  /* 0x20000010ff107230 */ /* 0x000fe40000004100 */
[----:B------:R-:W-:-:S04]  /*0550*/  FFMA R6, R11, R14, R6 ;  /* 0x0000000e0b067223 */ /* 0x000fc80000000006 */
[----:B------:R-:W-:Y:S01]  /*0560*/  FFMA R23, R9, R16, R6 ;  /* 0x0000001009177223 */ /* 0x000fe20000000006 */
[----:B------:R-:W-:Y:S06]  /*0570*/  BRA.U UP1, `(.L_x_2) ;  /* 0xfffffffd01247547 */ /* 0x000fec000b83ffff */
.L_x_1:
[----:B------:R-:W-:Y:S05]  /*0580*/  BRA.U !UP0, `(.L_x_0) ;  /* 0x00000005083c7547 */ /* 0x000fea000b800000 */
[----:B------:R-:W-:Y:S02]  /*0590*/  UISETP.GE.U32.AND UP0, UPT, UR6, 0x4, UPT ;  /* 0x000000040600788c */ /* 0x000fe4000bf06070 */
[----:B------:R-:W-:-:S04]  /*05a0*/  ULOP3.LUT UR7, UR5, 0x3, URZ, 0xc0, !UPT ;  /* 0x0000000305077892 */ /* 0x000fc8000f8ec0ff */
[----:B------:R-:W-:-:S03]  /*05b0*/  UISETP.NE.AND UP1, UPT, UR7, URZ, UPT ;  /* 0x000000ff0700728c */ /* 0x000fc6000bf25270 */
[----:B------:R-:W-:Y:S08]  /*05c0*/  BRA.U !UP0, `(.L_x_3) ;  /* 0x00000001088c7547 */ /* 0x000ff0000b800000 */
[----:B------:R-:W0:Y:S01]  /*05d0*/  LDC.64 R10, c[0x0][0x388] ;  /* 0x0000e200ff0a7b82 */ /* 0x000e220000000a00 */
[----:B------:R-:W1:Y:S01]  /*05e0*/  LDCU.64 UR10, c[0x0][0x380] ;  /* 0x00007000ff0a77ac */ /* 0x000e620008000a00 */
[----:B------:R-:W-:Y:S01]  /*05f0*/  IMAD R7, R3, UR4, R0 ;  /* 0x0000000403077c24 */ /* 0x000fe2000f8e0200 */
[C---:B------:R-:W-:Y:S02]  /*0600*/  IADD3 R5, PT, PT, R18.reuse, UR4, RZ ;  /* 0x0000000412057c10 */ /* 0x040fe4000fffe0ff */
[----:B------:R-:W-:-:S03]  /*0610*/  IADD3 R2, P0, PT, R18, UR4, RZ ;  /* 0x0000000412027c10 */ /* 0x000fc6000ff1e0ff */
[----:B------:R-:W2:Y:S01]  /*0620*/  LDC.64 R8, c[0x0][0x380] ;  /* 0x0000e000ff087b82 */ /* 0x000ea20000000a00 */
[----:B0-----:R-:W-:-:S04]  /*0630*/  IMAD.WIDE R10, R7, 0x2, R10 ;  /* 0x00000002070a7825 */ /* 0x001fc800078e020a */
[----:B------:R-:W-:Y:S02]  /*0640*/  IMAD.WIDE R12, R3, 0x2, R10 ;  /* 0x00000002030c7825 */ /* 0x000fe400078e020a */
[----:B------:R-:W3:Y:S02]  /*0650*/  LDG.E.U16.CONSTANT R10, desc[UR8][R10.64] ;  /* 0x000000080a0a7981 */ /* 0x000ee4000c1e9500 */
[----:B--2---:R-:W-:Y:S01]  /*0660*/  IMAD.WIDE.U32 R8, R5, 0x2, R8 ;  /* 0x0000000205087825 */ /* 0x004fe200078e0008 */
[----:B------:R-:W-:Y:S02]  /*0670*/  IADD3.X R5, PT, PT, RZ, RZ, RZ, P0, !PT ;  /* 0x000000ffff057210 */ /* 0x000fe400007fe4ff */
[C---:B-1----:R-:W-:Y:S01]  /*0680*/  LEA R4, P0, R2.reuse, UR10, 0x1 ;  /* 0x0000000a02047c11 */ /* 0x042fe2000f8008ff */
[----:B------:R-:W-:Y:S02]  /*0690*/  IMAD.WIDE R14, R3, 0x2, R12 ;  /* 0x00000002030e7825 */ /* 0x000fe400078e020c */
[----:B------:R-:W2:Y:S01]  /*06a0*/  LDG.E.U16.CONSTANT R8, desc[UR8][R8.64] ;  /* 0x0000000808087981 */ /* 0x000ea2000c1e9500 */
[----:B------:R-:W-:-:S03]  /*06b0*/  LEA.HI.X R5, R2, UR11, R5, 0x1, P0 ;  /* 0x0000000b02057c11 */ /* 0x000fc600080f0c05 */
[----:B------:R-:W4:Y:S01]  /*06c0*/  LDG.E.U16.CONSTANT R12, desc[UR8][R12.64] ;  /* 0x000000080c0c7981 */ /* 0x000f22000c1e9500 */
[----:B------:R-:W-:-:S03]  /*06d0*/  IMAD.WIDE R6, R3, 0x2, R14 ;  /* 0x0000000203067825 */ /* 0x000fc600078e020e */
[----:B------:R-:W5:Y:S04]  /*06e0*/  LDG.E.U16.CONSTANT R16, desc[UR8][R4.64+0x2] ;  /* 0x0000020804107981 */ /* 0x000f68000c1e9500 */
[----:B------:R-:W5:Y:S04]  /*06f0*/  LDG.E.U16.CONSTANT R17, desc[UR8][R4.64+0x4] ;  /* 0x0000040804117981 */ /* 0x000f68000c1e9500 */
[----:B------:R-:W5:Y:S04]  /*0700*/  LDG.E.U16.CONSTANT R14, desc[UR8][R14.64] ;  /* 0x000000080e0e7981 */ /* 0x000f68000c1e9500 */
[----:B------:R-:W5:Y:S04]  /*0710*/  LDG.E.U16.CONSTANT R20, desc[UR8][R4.64+0x6] ;  /* 0x0000060804147981 */ /* 0x000f68000c1e9500 */
[----:B------:R-:W5:Y:S01]  /*0720*/  LDG.E.U16.CONSTANT R6, desc[UR8][R6.64] ;  /* 0x0000000806067981 */ /* 0x000f62000c1e9500 */
[----:B------:R-:W-:Y:S01]  /*0730*/  UIADD3 UR4, UPT, UPT, UR4, 0x4, URZ ;  /* 0x0000000404047890 */ /* 0x000fe2000fffe0ff */
[----:B--2---:R-:W-:-:S02]  /*0740*/  HADD2.F32 R2, -RZ, R8.H0_H0 ;  /* 0x20000008ff027230 */ /* 0x004fc40000004100 */
[----:B---3--:R-:W-:Y:S02]  /*0750*/  HADD2.F32 R8, -RZ, R10.H0_H0 ;  /* 0x2000000aff087230 */ /* 0x008fe40000004100 */
[----:B----4-:R-:W-:-:S03]  /*0760*/  HADD2.F32 R10, -RZ, R12.H0_H0 ;  /* 0x2000000cff0a7230 */ /* 0x010fc60000004100 */
[----:B------:R-:W-:Y:S01]  /*0770*/  FFMA R2, R2, R8, R23 ;  /* 0x0000000802027223 */ /* 0x000fe20000000017 */
[----:B-----5:R-:W-:Y:S02]  /*0780*/  HADD2.F32 R9, -RZ, R16.H0_H0 ;  /* 0x20000010ff097230 */ /* 0x020fe40000004100 */
[----:B------:R-:W-:-:S03]  /*0790*/  HADD2.F32 R17, -RZ, R17.H0_H0 ;  /* 0x20000011ff117230 */ /* 0x000fc60000004100 */
[----:B------:R-:W-:Y:S01]  /*07a0*/  FFMA R2, R9, R10, R2 ;  /* 0x0000000a09027223 */ /* 0x000fe20000000002 */
[----:B------:R-:W-:Y:S02]  /*07b0*/  HADD2.F32 R8, -RZ, R14.H0_H0 ;  /* 0x2000000eff087230 */ /* 0x000fe40000004100 */
[----:B------:R-:W-:-:S03]  /*07c0*/  HADD2.F32 R23, -RZ, R20.H0_H0 ;  /* 0x20000014ff177230 */ /* 0x000fc60000004100 */
[----:B------:R-:W-:Y:S01]  /*07d0*/  FFMA R2, R17, R8, R2 ;  /* 0x0000000811027223 */ /* 0x000fe20000000002 */
[----:B------:R-:W-:-:S05]  /*07e0*/  HADD2.F32 R6, -RZ, R6.H0_H0 ;  /* 0x20000006ff067230 */ /* 0x000fca0000004100 */
[----:B------:R-:W-:-:S07]  /*07f0*/  FFMA R23, R23, R6, R2 ;  /* 0x0000000617177223 */ /* 0x000fce0000000002 */
.L_x_3:
[----:B------:R-:W-:Y:S05]  /*0800*/  BRA.U !UP1, `(.L_x_0) ;  /* 0x00000001099c7547 */ /* 0x000fea000b800000 */
[----:B------:R-:W-:Y:S02]  /*0810*/  UISETP.NE.AND UP0, UPT, UR7, 0x1, UPT ;  /* 0x000000010700788c */ /* 0x000fe4000bf05270 */
[----:B------:R-:W-:-:S04]  /*0820*/  ULOP3.LUT UR5, UR5, 0x1, URZ, 0xc0, !UPT ;  /* 0x0000000105057892 */ /* 0x000fc8000f8ec0ff */
[----:B------:R-:W-:-:S03]  /*0830*/  UISETP.NE.U32.AND UP1, UPT, UR5, 0x1, UPT ;  /* 0x000000010500788c */ /* 0x000fc6000bf25070 */
[----:B------:R-:W-:Y:S08]  /*0840*/  BRA.U !UP0, `(.L_x_4) ;  /* 0x00000001085c7547 */ /* 0x000ff0000b800000 */
[----:B------:R-:W0:Y:S01]  /*0850*/  LDC.64 R6, c[0x0][0x388] ;  /* 0x0000e200ff067b82 */ /* 0x000e220000000a00 */
[----:B------:R-:W1:Y:S01]  /*0860*/  LDCU.64 UR6, c[0x0][0x380] ;  /* 0x00007000ff0677ac */ /* 0x000e620008000a00 */
[C---:B------:R-:W-:Y:S01]  /*0870*/  IADD3 R9, PT, PT, R18.reuse, UR4, RZ ;  /* 0x0000000412097c10 */ /* 0x040fe2000fffe0ff */
[----:B------:R-:W-:Y:S01]  /*0880*/  IMAD R11, R3, UR4, R0 ;  /* 0x00000004030b7c24 */ /* 0x000fe2000f8e0200 */
[----:B------:R-:W-:-:S04]  /*0890*/  IADD3 R2, P0, PT, R18, UR4, RZ ;  /* 0x0000000412027c10 */ /* 0x000fc8000ff1e0ff */
[----:B------:R-:W2:Y:S01]  /*08a0*/  LDC.64 R4, c[0x0][0x380] ;  /* 0x0000e000ff047b82 */ /* 0x000ea20000000a00 */
[----:B0-----:R-:W-:-:S04]  /*08b0*/  IMAD.WIDE R6, R11, 0x2, R6 ;  /* 0x000000020b067825 */ /* 0x001fc800078e0206 */
[----:B------:R-:W-:Y:S02]  /*08c0*/  IMAD.WIDE R10, R3, 0x2, R6 ;  /* 0x00000002030a7825 */ /* 0x000fe400078e0206 */
[----:B------:R-:W3:Y:S02]  /*08d0*/  LDG.E.U16.CONSTANT R6, desc[UR8][R6.64] ;  /* 0x0000000806067981 */ /* 0x000ee4000c1e9500 */
[----:B--2---:R-:W-:Y:S01]  /*08e0*/  IMAD.WIDE.U32 R4, R9, 0x2, R4 ;  /* 0x0000000209047825 */ /* 0x004fe200078e0004 */
[----:B------:R-:W-:Y:S01]  /*08f0*/  IADD3.X R9, PT, PT, RZ, RZ, RZ, P0, !PT ;  /* 0x000000ffff097210 */ /* 0x000fe200007fe4ff */
[----:B------:R-:W2:Y:S01]  /*0900*/  LDG.E.U16.CONSTANT R10, desc[UR8][R10.64] ;  /* 0x000000080a0a7981 */ /* 0x000ea2000c1e9500 */
[----:B-1----:R-:W-:-:S03]  /*0910*/  LEA R8, P0, R2, UR6, 0x1 ;  /* 0x0000000602087c11 */ /* 0x002fc6000f8008ff */
[----:B------:R-:W4:Y:S01]  /*0920*/  LDG.E.U16.CONSTANT R4, desc[UR8][R4.64] ;  /* 0x0000000804047981 */ /* 0x000f22000c1e9500 */
[----:B------:R-:W-:-:S05]  /*0930*/  LEA.HI.X R9, R2, UR7, R9, 0x1, P0 ;  /* 0x0000000702097c11 */ /* 0x000fca00080f0c09 */
[----:B------:R-:W5:Y:S01]  /*0940*/  LDG.E.U16.CONSTANT R8, desc[UR8][R8.64+0x2] ;  /* 0x0000020808087981 */ /* 0x000f62000c1e9500 */
[----:B------:R-:W-:Y:S01]  /*0950*/  UIADD3 UR4, UPT, UPT, UR4, 0x2, URZ ;  /* 0x0000000204047890 */ /* 0x000fe2000fffe0ff */
[----:B---3--:R-:W-:Y:S02]  /*0960*/  HADD2.F32 R12, -RZ, R6.H0_H0 ;  /* 0x20000006ff0c7230 */ /* 0x008fe40000004100 */
[----:B--2---:R-:W-:Y:S02]  /*0970*/  HADD2.F32 R14, -RZ, R10.H0_H0 ;  /* 0x2000000aff0e7230 */ /* 0x004fe40000004100 */
[----:B----4-:R-:W-:-:S05]  /*0980*/  HADD2.F32 R2, -RZ, R4.H0_H0 ;  /* 0x20000004ff027230 */ /* 0x010fca0000004100 */
[----:B------:R-:W-:Y:S01]  /*0990*/  FFMA R2, R2, R12, R23 ;  /* 0x0000000c02027223 */ /* 0x000fe20000000017 */
[----:B-----5:R-:W-:-:S05]  /*09a0*/  HADD2.F32 R13, -RZ, R8.H0_H0 ;  /* 0x20000008ff0d7230 */ /* 0x020fca0000004100 */
[----:B------:R-:W-:-:S07]  /*09b0*/  FFMA R23, R13, R14, R2 ;  /* 0x0000000e0d177223 */ /* 0x000fce0000000002 */
.L_x_4:
[----:B------:R-:W-:Y:S05]  /*09c0*/  BRA.U UP1, `(.L_x_0) ;  /* 0x00000001012c7547 */ /* 0x000fea000b800000 */
[----:B------:R-:W0:Y:S01]  /*09d0*/  LDC.64 R4, c[0x0][0x380] ;  /* 0x0000e000ff047b82 */ /* 0x000e220000000a00 */
[----:B------:R-:W-:Y:S01]  /*09e0*/  IADD3 R9, PT, PT, R18, UR4, RZ ;  /* 0x0000000412097c10 */ /* 0x000fe2000fffe0ff */
[----:B------:R-:W-:-:S06]  /*09f0*/  IMAD R11, R3, UR4, R0 ;  /* 0x00000004030b7c24 */ /* 0x000fcc000f8e0200 */
[----:B------:R-:W1:Y:S01]  /*0a00*/  LDC.64 R6, c[0x0][0x388] ;  /* 0x0000e200ff067b82 */ /* 0x000e620000000a00 */
[----:B0-----:R-:W-:-:S06]  /*0a10*/  IMAD.WIDE.U32 R4, R9, 0x2, R4 ;  /* 0x0000000209047825 */ /* 0x001fcc00078e0004 */
[----:B------:R-:W2:Y:S01]  /*0a20*/  LDG.E.U16.CONSTANT R4, desc[UR8][R4.64] ;  /* 0x0000000804047981 */ /* 0x000ea2000c1e9500 */
[----:B-1----:R-:W-:-:S06]  /*0a30*/  IMAD.WIDE R6, R11, 0x2, R6 ;  /* 0x000000020b067825 */ /* 0x002fcc00078e0206 */
[----:B------:R-:W3:Y:S01]  /*0a40*/  LDG.E.U16.CONSTANT R6, desc[UR8][R6.64] ;  /* 0x0000000806067981 */ /* 0x000ee2000c1e9500 */
[----:B--2---:R-:W-:Y:S02]  /*0a50*/  HADD2.F32 R2, -RZ, R4.H0_H0 ;  /* 0x20000004ff027230 */ /* 0x004fe40000004100 */
[----:B---3--:R-:W-:-:S05]  /*0a60*/  HADD2.F32 R8, -RZ, R6.H0_H0 ;  /* 0x20000006ff087230 */ /* 0x008fca0000004100 */
[----:B------:R-:W-:-:S07]  /*0a70*/  FFMA R23, R2, R8, R23 ;  /* 0x0000000802177223 */ /* 0x000fce0000000017 */
.L_x_0:
[----:B------:R-:W0:Y:S01]  /*0a80*/  LDC.64 R4, c[0x0][0x390] ;  /* 0x0000e400ff047b82 */ /* 0x000e220000000a00 */
[----:B------:R-:W-:Y:S01]  /*0a90*/  IMAD R3, R19, R3, R0 ;  /* 0x0000000313037224 */ /* 0x000fe200078e0200 */
[----:B------:R-:W-:-:S03]  /*0aa0*/  F2FP.F16.F32.PACK_AB R23, RZ, R23 ;  /* 0x00000017ff17723e */ /* 0x000fc600000000ff */
[----:B0-----:R-:W-:-:S05]  /*0ab0*/  IMAD.WIDE R2, R3, 0x2, R4 ;  /* 0x0000000203027825 */ /* 0x001fca00078e0204 */
[----:B------:R-:W-:Y:S01]  /*0ac0*/  STG.E.U16 desc[UR8][R2.64], R23 ;  /* 0x0000001702007986 */ /* 0x000fe2000c101508 */
[----:B------:R-:W-:Y:S05]  /*0ad0*/  EXIT ;  /* 0x000000000000794d */ /* 0x000fea0003800000 */
.L_x_5:
[----:B------:R-:W-:-:S00]  /*0ae0*/  BRA `(.L_x_5) ;  /* 0xfffffffc00fc7947 */ /* 0x000fc0000383ffff */
[----:B------:R-:W-:-:S00]  /*0af0*/  NOP ;  /* 0x0000000000007918 */ /* 0x000fc00000000000 */
        /* <DEDUP_REMOVED lines=8> */
.L_x_95:


//--------------------- .text._Z21batch_norm_relu_fusedPKfS0_S0_S0_S0_Pfiiiif --------------------------
	.section	.text._Z21batch_norm_relu_fusedPKfS0_S0_S0_S0_Pfiiiif,"ax",@progbits
	.align	128
        .global         _Z21batch_norm_relu_fusedPKfS0_S0_S0_S0_Pfiiiif
        .type           _Z21batch_norm_relu_fusedPKfS0_S0_S0_S0_Pfiiiif,@function
        .size           _Z21batch_norm_relu_fusedPKfS0_S0_S0_S0_Pfiiiif,(.L_x_93 - _Z21batch_norm_relu_fusedPKfS0_S0_S0_S0_Pfiiiif)
        .other          _Z21batch_norm_relu_fusedPKfS0_S0_S0_S0_Pfiiiif,@"STO_CUDA_ENTRY STV_DEFAULT"
_Z21batch_norm_relu_fusedPKfS0_S0_S0_S0_Pfiiiif:
.text._Z21batch_norm_relu_fusedPKfS0_S0_S0_S0_Pfiiiif:
[----:B------:R-:W-:Y:S01]  /*0000*/  LDC R1, c[0x0][0x37c] ;  /* 0x0000df00ff017b82 */ /* 0x000fe20000000800 */
[----:B------:R-:W0:Y:S07]  /*0010*/  S2R R0, SR_TID.X ;  /* 0x0000000000007919 */ /* 0x000e2e0000002100 */
[----:B------:R-:W1:Y:S08]  /*0020*/  LDC.64 R2, c[0x0][0x3b0] ;  /* 0x0000ec00ff027b82 */ /* 0x000e700000000a00 */
[----:B------:R-:W2:Y:S08]  /*0030*/  LDC.64 R6, c[0x0][0x3b8] ;  /* 0x0000ee00ff067b82 */ /* 0x000eb00000000a00 */
[----:B------:R-:W0:Y:S08]  /*0040*/  S2UR UR4, SR_CTAID.X ;  /* 0x00000000000479c3 */ /* 0x000e300000002500 */
[----:B------:R-:W0:Y:S01]  /*0050*/  LDC R5, c[0x0][0x360] ;  /* 0x0000d800ff057b82 */ /* 0x000e220000000800 */
[----:B-1----:R-:W-:Y:S01]  /*0060*/  IMAD R3, R3, R2, RZ ;  /* 0x0000000203037224 */ /* 0x002fe200078e02ff */
[----:B------:R-:W1:Y:S03]  /*0070*/  LDCU UR5, c[0x0][0x370] ;  /* 0x00006e00ff0577ac */ /* 0x000e660008000800 */
[----:B--2---:R-:W-:-:S04]  /*0080*/  IMAD R4, R3, R6, RZ ;  /* 0x0000000603047224 */ /* 0x004fc800078e02ff */
[----:B------:R-:W-:Y:S02]  /*0090*/  IMAD R4, R4, R7, RZ ;  /* 0x0000000704047224 */ /* 0x000fe400078e02ff */
[C---:B0-----:R-:W-:Y:S02]  /*00a0*/  IMAD R11, R5.reuse, UR4, R0 ;  /* 0x00000004050b7c24 */ /* 0x041fe4000f8e0200 */
[----:B-1----:R-:W-:-:S03]  /*00b0*/  IMAD R5, R5, UR5, RZ ;  /* 0x0000000505057c24 */ /* 0x002fc6000f8e02ff */
[----:B------:R-:W-:-:S13]  /*00c0*/  ISETP.GE.AND P0, PT, R11, R4, PT ;  /* 0x000000040b00720c */ /* 0x000fda0003f06270 */
[----:B------:R-:W-:Y:S05]  /*00d0*/  @P0 EXIT ;  /* 0x000000000000094d */ /* 0x000fea0003800000 */
[----:B------:R-:W0:Y:S01]  /*00e0*/  I2F.U32.RP R10, R5 ;  /* 0x00000005000a7306 */ /* 0x000e220000209000 */
[C---:B------:R-:W-:Y:S01]  /*00f0*/  IADD3 R9, PT, PT, R5.reuse, R11, RZ ;  /* 0x0000000b05097210 */ /* 0x040fe20007ffe0ff */
[----:B------:R-:W-:Y:S01]  /*0100*/  IMAD.MOV R13, RZ, RZ, -R5 ;  /* 0x000000ffff0d7224 */ /* 0x000fe200078e0a05 */
[----:B------:R-:W-:Y:S01]  /*0110*/  ISETP.NE.U32.AND P2, PT, R5, RZ, PT ;  /* 0x000000ff0500720c */ /* 0x000fe20003f45070 */
[----:B------:R-:W1:Y:S01]  /*0120*/  LDCU.64 UR4, c[0x0][0x358] ;  /* 0x00006b00ff0477ac */ /* 0x000e620008000a00 */
[----:B------:R-:W-:Y:S01]  /*0130*/  ISETP.GE.AND P0, PT, R9, R4, PT ;  /* 0x000000040900720c */ /* 0x000fe20003f06270 */
[----:B------:R-:W-:Y:S01]  /*0140*/  BSSY.RECONVERGENT B0, `(.L_x_6) ;  /* 0x0000083000007945 */ /* 0x000fe20003800200 */
[----:B------:R-:W-:Y:S01]  /*0150*/  VIMNMX R0, PT, PT, R4, R9, !PT ;  /* 0x0000000904007248 */ /* 0x000fe20007fe0100 */
[----:B------:R-:W2:Y:S01]  /*0160*/  LDCU UR6, c[0x0][0x3c0] ;  /* 0x00007800ff0677ac */ /* 0x000ea20008000800 */
[----:B------:R-:W-:Y:S01]  /*0170*/  SEL R8, RZ, 0x1, P0 ;  /* 0x00000001ff087807 */ /* 0x000fe20000000000 */
[----:B------:R-:W-:-:S03]  /*0180*/  IMAD R6, R6, R7, RZ ;  /* 0x0000000706067224 */ /* 0x000fc600078e02ff */
[----:B------:R-:W-:Y:S01]  /*0190*/  IADD3 R0, PT, PT, R0, -R9, -R8 ;  /* 0x8000000900007210 */ /* 0x000fe20007ffe808 */
[----:B0-----:R-:W0:Y:S02]  /*01a0*/  MUFU.RCP R10, R10 ;  /* 0x0000000a000a7308 */ /* 0x001e240000001000 */
[----:B0-----:R-:W-:-:S06]  /*01b0*/  VIADD R2, R10, 0xffffffe ;  /* 0x0ffffffe0a027836 */ /* 0x001fcc0000000000 */
[----:B------:R0:W3:Y:S02]  /*01c0*/  F2I.FTZ.U32.TRUNC.NTZ R3, R2 ;  /* 0x0000000200037305 */ /* 0x0000e4000021f000 */
[----:B0-----:R-:W-:Y:S02]  /*01d0*/  IMAD.MOV.U32 R2, RZ, RZ, RZ ;  /* 0x000000ffff027224 */ /* 0x001fe400078e00ff */
[----:B---3--:R-:W-:-:S04]  /*01e0*/  IMAD R13, R13, R3, RZ ;  /* 0x000000030d0d7224 */ /* 0x008fc800078e02ff */
[----:B------:R-:W-:-:S06]  /*01f0*/  IMAD.HI.U32 R3, R3, R13, R2 ;  /* 0x0000000d03037227 */ /* 0x000fcc00078e0002 */
[----:B------:R-:W-:-:S05]  /*0200*/  IMAD.HI.U32 R3, R3, R0, RZ ;  /* 0x0000000003037227 */ /* 0x000fca00078e00ff */
[----:B------:R-:W-:-:S05]  /*0210*/  IADD3 R2, PT, PT, -R3, RZ, RZ ;  /* 0x000000ff03027210 */ /* 0x000fca0007ffe1ff */
[----:B------:R-:W-:-:S05]  /*0220*/  IMAD R0, R5, R2, R0 ;  /* 0x0000000205007224 */ /* 0x000fca00078e0200 */
[----:B------:R-:W-:-:S13]  /*0230*/  ISETP.GE.U32.AND P0, PT, R0, R5, PT ;  /* 0x000000050000720c */ /* 0x000fda0003f06070 */
[----:B------:R-:W-:Y:S01]  /*0240*/  @P0 IMAD.IADD R0, R0, 0x1, -R5 ;  /* 0x0000000100000824 */ /* 0x000fe200078e0a05 */
[----:B------:R-:W-:-:S04]  /*0250*/  @P0 IADD3 R3, PT, PT, R3, 0x1, RZ ;  /* 0x0000000103030810 */ /* 0x000fc80007ffe0ff */
[----:B------:R-:W-:-:S13]  /*0260*/  ISETP.GE.U32.AND P1, PT, R0, R5, PT ;  /* 0x000000050000720c */ /* 0x000fda0003f26070 */
[----:B------:R-:W-:Y:S01]  /*0270*/  @P1 VIADD R3, R3, 0x1 ;  /* 0x0000000103031836 */ /* 0x000fe20000000000 */
[----:B------:R-:W-:-:S04]  /*0280*/  @!P2 LOP3.LUT R3, RZ, R5, RZ, 0x33, !PT ;  /* 0x00000005ff03a212 */ /* 0x000fc800078e33ff */
[----:B------:R-:W-:-:S04]  /*0290*/  IADD3 R8, PT, PT, R8, R3, RZ ;  /* 0x0000000308087210 */ /* 0x000fc80007ffe0ff */
[----:B------:R-:W-:-:S04]  /*02a0*/  LOP3.LUT R0, R8, 0x3, RZ, 0xc0, !PT ;  /* 0x0000000308007812 */ /* 0x000fc800078ec0ff */
[----:B------:R-:W-:-:S13]  /*02b0*/  ISETP.NE.AND P0, PT, R0, 0x3, PT ;  /* 0x000000030000780c */ /* 0x000fda0003f05270 */
[----:B-12---:R-:W-:Y:S05]  /*02c0*/  @!P0 BRA `(.L_x_7) ;  /* 0x0000000400a88947 */ /* 0x006fea0003800000 */
[----:B------:R-:W0:Y:S01]  /*02d0*/  LDC R7, c[0x0][0x3b4] ;  /* 0x0000ed00ff077b82 */ /* 0x000e220000000800 */
[----:B------:R-:W-:-:S05]  /*02e0*/  VIADD R0, R8, 0x1 ;  /* 0x0000000108007836 */ /* 0x000fca0000000000 */
[----:B------:R-:W-:Y:S02]  /*02f0*/  LOP3.LUT R0, R0, 0x3, RZ, 0xc0, !PT ;  /* 0x0000000300007812 */ /* 0x000fe400078ec0ff */
[----:B------:R-:W1:Y:S02]  /*0300*/  LDC.64 R22, c[0x0][0x398] ;  /* 0x0000e600ff167b82 */ /* 0x000e640000000a00 */
[----:B------:R-:W-:-:S06]  /*0310*/  IADD3 R12, PT, PT, -R0, RZ, RZ ;  /* 0x000000ff000c7210 */ /* 0x000fcc0007ffe1ff */
[----:B------:R-:W2:Y:S08]  /*0320*/  LDC.64 R20, c[0x0][0x3a0] ;  /* 0x0000e800ff147b82 */ /* 0x000eb00000000a00 */
[----:B------:R-:W3:Y:S08]  /*0330*/  LDC.64 R18, c[0x0][0x388] ;  /* 0x0000e200ff127b82 */ /* 0x000ef00000000a00 */
[----:B------:R-:W4:Y:S08]  /*0340*/  LDC.64 R16, c[0x0][0x390] ;  /* 0x0000e400ff107b82 */ /* 0x000f300000000a00 */
[----:B------:R-:W0:Y:S08]  /*0350*/  LDC.64 R34, c[0x0][0x3a8] ;  /* 0x0000ea00ff227b82 */ /* 0x000e300000000a00 */
[----:B------:R-:W0:Y:S02]  /*0360*/  LDC.64 R24, c[0x0][0x380] ;  /* 0x0000e000ff187b82 */ /* 0x000e240000000a00 */
.L_x_13:
[----:B0-----:R-:W-:Y:S02]  /*0370*/  IABS R9, R6 ;  /* 0x0000000600097213 */ /* 0x001fe40000000000 */
[----:B0-----:R-:W-:Y:S02]  /*0380*/  IABS R14, R7 ;  /* 0x00000007000e7213 */ /* 0x001fe40000000000 */
[----:B------:R-:W0:Y:S08]  /*0390*/  I2F.RP R10, R9 ;  /* 0x00000009000a7306 */ /* 0x000e300000209400 */
[----:B0-----:R-:W0:Y:S02]  /*03a0*/  MUFU.RCP R10, R10 ;  /* 0x0000000a000a7308 */ /* 0x001e240000001000 */
[----:B0-----:R-:W-:Y:S01]  /*03b0*/  VIADD R2, R10, 0xffffffe ;  /* 0x0ffffffe0a027836 */ /* 0x001fe20000000000 */
[----:B------:R-:W-:-:S05]  /*03c0*/  IABS R10, R11 ;  /* 0x0000000b000a7213 */ /* 0x000fca0000000000 */
[----:B------:R0:W5:Y:S02]  /*03d0*/  F2I.FTZ.U32.TRUNC.NTZ R3, R2 ;  /* 0x0000000200037305 */ /* 0x000164000021f000 */
[----:B0-----:R-:W-:Y:S01]  /*03e0*/  HFMA2 R2, -RZ, RZ, 0, 0 ;  /* 0x00000000ff027431 */ /* 0x001fe200000001ff */
[----:B-----5:R-:W-:-:S05]  /*03f0*/  IADD3 R0, PT, PT, RZ, -R3, RZ ;  /* 0x80000003ff007210 */ /* 0x020fca0007ffe0ff */
[----:B------:R-:W-:Y:S02]  /*0400*/  IMAD R13, R0, R9, RZ ;  /* 0x00000009000d7224 */ /* 0x000fe400078e02ff */
[----:B------:R-:W-:Y:S01]  /*0410*/  IMAD.MOV.U32 R0, RZ, RZ, R14 ;  /* 0x000000ffff007224 */ /* 0x000fe200078e000e */
[----:B------:R-:W-:Y:S01]  /*0420*/  IABS R14, R6 ;  /* 0x00000006000e7213 */ /* 0x000fe20000000000 */
[----:B------:R-:W-:Y:S02]  /*0430*/  IMAD.HI.U32 R3, R3, R13, R2 ;  /* 0x0000000d03037227 */ /* 0x000fe400078e0002 */
[----:B------:R-:W0:Y:S02]  /*0440*/  I2F.RP R13, R0 ;  /* 0x00000000000d7306 */ /* 0x000e240000209400 */
[----:B------:R-:W-:Y:S02]  /*0450*/  IMAD.MOV R15, RZ, RZ, -R14 ;  /* 0x000000ffff0f7224 */ /* 0x000fe400078e0a0e */
[----:B------:R-:W-:-:S04]  /*0460*/  IMAD.HI.U32 R2, R3, R10, RZ ;  /* 0x0000000a03027227 */ /* 0x000fc800078e00ff */
[----:B------:R-:W-:-:S05]  /*0470*/  IMAD R10, R2, R15, R10 ;  /* 0x0000000f020a7224 */ /* 0x000fca00078e020a */
[----:B------:R-:W-:Y:S01]  /*0480*/  ISETP.GT.U32.AND P2, PT, R9, R10, PT ;  /* 0x0000000a0900720c */ /* 0x000fe20003f44070 */
[----:B0-----:R-:W0:-:S12]  /*0490*/  MUFU.RCP R13, R13 ;  /* 0x0000000d000d7308 */ /* 0x001e180000001000 */
[-C--:B------:R-:W-:Y:S02]  /*04a0*/  @!P2 IADD3 R10, PT, PT, R10, -R9.reuse, RZ ;  /* 0x800000090a0aa210 */ /* 0x080fe40007ffe0ff */
[----:B------:R-:W-:Y:S02]  /*04b0*/  @!P2 IADD3 R2, PT, PT, R2, 0x1, RZ ;  /* 0x000000010202a810 */ /* 0x000fe40007ffe0ff */
[----:B------:R-:W-:Y:S01]  /*04c0*/  ISETP.GE.U32.AND P0, PT, R10, R9, PT ;  /* 0x000000090a00720c */ /* 0x000fe20003f06070 */
[----:B0-----:R-:W-:Y:S01]  /*04d0*/  VIADD R3, R13, 0xffffffe ;  /* 0x0ffffffe0d037836 */ /* 0x001fe20000000000 */
[----:B------:R-:W-:Y:S02]  /*04e0*/  LOP3.LUT R9, R11, R6, RZ, 0x3c, !PT ;  /* 0x000000060b097212 */ /* 0x000fe400078e3cff */
[----:B------:R-:W-:Y:S02]  /*04f0*/  ISETP.NE.AND P2, PT, R6, RZ, PT ;  /* 0x000000ff0600720c */ /* 0x000fe40003f45270 */
[----:B------:R-:W-:Y:S01]  /*0500*/  ISETP.GE.AND P1, PT, R9, RZ, PT ;  /* 0x000000ff0900720c */ /* 0x000fe20003f26270 */
[----:B------:R-:W0:Y:S06]  /*0510*/  F2I.FTZ.U32.TRUNC.NTZ R3, R3 ;  /* 0x0000000300037305 */ /* 0x000e2c000021f000 */
[----:B------:R-:W-:-:S05]  /*0520*/  @P0 VIADD R2, R2, 0x1 ;  /* 0x0000000102020836 */ /* 0x000fca0000000000 */
[----:B------:R-:W-:Y:S01]  /*0530*/  MOV R9, R2 ;  /* 0x0000000200097202 */ /* 0x000fe20000000f00 */
[----:B------:R-:W-:-:S03]  /*0540*/  IMAD.MOV.U32 R2, RZ, RZ, RZ ;  /* 0x000000ffff027224 */ /* 0x000fc600078e00ff */
[----:B------:R-:W-:Y:S01]  /*0550*/  @!P1 IADD3 R9, PT, PT, -R9, RZ, RZ ;  /* 0x000000ff09099210 */ /* 0x000fe20007ffe1ff */
[----:B0-----:R-:W-:Y:S01]  /*0560*/  IMAD.MOV R13, RZ, RZ, -R3 ;  /* 0x000000ffff0d7224 */ /* 0x001fe200078e0a03 */
[----:B------:R-:W-:-:S03]  /*0570*/  @!P2 LOP3.LUT R9, RZ, R6, RZ, 0x33, !PT ;  /* 0x00000006ff09a212 */ /* 0x000fc600078e33ff */
[----:B------:R-:W-:Y:S01]  /*0580*/  IMAD R13, R13, R0, RZ ;  /* 0x000000000d0d7224 */ /* 0x000fe200078e02ff */
[----:B------:R-:W-:Y:S02]  /*0590*/  IABS R10, R9 ;  /* 0x00000009000a7213 */ /* 0x000fe40000000000 */
[----:B------:R-:W-:Y:S01]  /*05a0*/  ISETP.GE.AND P2, PT, R9, RZ, PT ;  /* 0x000000ff0900720c */ /* 0x000fe20003f46270 */
[----:B------:R-:W-:Y:S01]  /*05b0*/  IMAD.HI.U32 R2, R3, R13, R2 ;  /* 0x0000000d03027227 */ /* 0x000fe200078e0002 */
[----:B------:R-:W-:-:S05]  /*05c0*/  MOV R3, R10 ;  /* 0x0000000a00037202 */ /* 0x000fca0000000f00 */
[----:B------:R-:W-:-:S04]  /*05d0*/  IMAD.HI.U32 R2, R2, R3, RZ ;  /* 0x0000000302027227 */ /* 0x000fc800078e00ff */
[----:B------:R-:W-:-:S04]  /*05e0*/  IMAD.MOV R2, RZ, RZ, -R2 ;  /* 0x000000ffff027224 */ /* 0x000fc800078e0a02 */
[----:B------:R-:W-:-:S05]  /*05f0*/  IMAD R10, R0, R2, R3 ;  /* 0x00000002000a7224 */ /* 0x000fca00078e0203 */
[----:B------:R-:W-:-:S13]  /*0600*/  ISETP.GT.U32.AND P0, PT, R0, R10, PT ;  /* 0x0000000a0000720c */ /* 0x000fda0003f04070 */
[----:B------:R-:W-:Y:S02]  /*0610*/  @!P0 IADD3 R10, PT, PT, R10, -R0, RZ ;  /* 0x800000000a0a8210 */ /* 0x000fe40007ffe0ff */
[----:B------:R-:W-:Y:S02]  /*0620*/  ISETP.NE.AND P0, PT, R7, RZ, PT ;  /* 0x000000ff0700720c */ /* 0x000fe40003f05270 */
[----:B------:R-:W-:-:S13]  /*0630*/  ISETP.GT.U32.AND P1, PT, R0, R10, PT ;  /* 0x0000000a0000720c */ /* 0x000fda0003f24070 */
[----:B------:R-:W-:-:S05]  /*0640*/  @!P1 IMAD.IADD R10, R10, 0x1, -R0 ;  /* 0x000000010a0a9824 */ /* 0x000fca00078e0a00 */
[----:B------:R-:W-:Y:S02]  /*0650*/  @!P2 IADD3 R10, PT, PT, -R10, RZ, RZ ;  /* 0x000000ff0a0aa210 */ /* 0x000fe40007ffe1ff */
[----:B------:R-:W-:-:S05]  /*0660*/  @!P0 LOP3.LUT R10, RZ, R7, RZ, 0x33, !PT ;  /* 0x00000007ff0a8212 */ /* 0x000fca00078e33ff */
[----:B--2---:R-:W-:-:S06]  /*0670*/  IMAD.WIDE R26, R10, 0x4, R20 ;  /* 0x000000040a1a7825 */ /* 0x004fcc00078e0214 */
[----:B------:R-:W2:Y:S01]  /*0680*/  LDG.E.CONSTANT R26, desc[UR4][R26.64] ;  /* 0x000000041a1a7981 */ /* 0x000ea2000c1e9900 */
[----:B-1----:R-:W-:-:S04]  /*0690*/  IMAD.WIDE R2, R10, 0x4, R22 ;  /* 0x000000040a027825 */ /* 0x002fc800078e0216 */
[C---:B------:R-:W-:Y:S02]  /*06a0*/  IMAD.WIDE R28, R11.reuse, 0x4, R24 ;  /* 0x000000040b1c7825 */ /* 0x040fe400078e0218 */
[----:B------:R-:W5:Y:S04]  /*06b0*/  LDG.E.CONSTANT R2, desc[UR4][R2.64] ;  /* 0x0000000402027981 */ /* 0x000f68000c1e9900 */
[----:B------:R-:W5:Y:S01]  /*06c0*/  LDG.E.CONSTANT R13, desc[UR4][R28.64] ;  /* 0x000000041c0d7981 */ /* 0x000f62000c1e9900 */
[----:B------:R-:W-:Y:S01]  /*06d0*/  BSSY.RECONVERGENT B1, `(.L_x_8) ;  /* 0x0000010000017945 */ /* 0x000fe20003800200 */
[----:B------:R-:W-:-:S04]  /*06e0*/  IMAD.WIDE R14, R11, 0x4, R34 ;  /* 0x000000040b0e7825 */ /* 0x000fc800078e0222 */
[----:B--2---:R-:W-:-:S04]  /*06f0*/  FADD R9, R26, UR6 ;  /* 0x000000061a097e21 */ /* 0x004fc80008000000 */
[----:B------:R-:W-:Y:S01]  /*0700*/  VIADD R0, R9, 0xf3000000 ;  /* 0xf300000009007836 */ /* 0x000fe20000000000 */
[----:B------:R0:W1:Y:S04]  /*0710*/  MUFU.RSQ R30, R9 ;  /* 0x00000009001e7308 */ /* 0x0000680000001400 */
[----:B------:R-:W-:Y:S01]  /*0720*/  ISETP.GT.U32.AND P0, PT, R0, 0x727fffff, PT ;  /* 0x727fffff0000780c */ /* 0x000fe20003f04070 */
[----:B-----5:R-:W-:-:S12]  /*0730*/  FADD R13, R13, -R2 ;  /* 0x800000020d0d7221 */ /* 0x020fd80000000000 */
[----:B01----:R-:W-:Y:S05]  /*0740*/  @!P0 BRA `(.L_x_9) ;  /* 0x0000000000108947 */ /* 0x003fea0003800000 */
[----:B------:R-:W-:Y:S02]  /*0750*/  MOV R2, R9 ;  /* 0x0000000900027202 */ /* 0x000fe40000000f00 */
[----:B------:R-:W-:-:S07]  /*0760*/  MOV R0, 0x780 ;  /* 0x0000078000007802 */ /* 0x000fce0000000f00 */
[----:B---34-:R-:W-:Y:S05]  /*0770*/  CALL.REL.NOINC `($__internal_0_$__cuda_sm20_sqrt_rn_f32_slowpath) ;  /* 0x0000001800907944 */ /* 0x018fea0003c00000 */
[----:B------:R-:W-:Y:S05]  /*0780*/  BRA `(.L_x_10) ;  /* 0x0000000000107947 */ /* 0x000fea0003800000 */
.L_x_9:
[----:B------:R-:W-:Y:S01]  /*0790*/  FMUL.FTZ R28, R9, R30 ;  /* 0x0000001e091c7220 */ /* 0x000fe20000410000 */
[----:B------:R-:W-:-:S03]  /*07a0*/  FMUL.FTZ R0, R30, 0.5 ;  /* 0x3f0000001e007820 */ /* 0x000fc60000410000 */
[----:B------:R-:W-:-:S04]  /*07b0*/  FFMA R3, -R28, R28, R9 ;  /* 0x0000001c1c037223 */ /* 0x000fc80000000109 */
[----:B------:R-:W-:-:S07]  /*07c0*/  FFMA R28, R3, R0, R28 ;  /* 0x00000000031c7223 */ /* 0x000fce000000001c */
.L_x_10:
[----:B------:R-:W-:Y:S05]  /*07d0*/  BSYNC.RECONVERGENT B1 ;  /* 0x0000000000017941 */ /* 0x000fea0003800200 */
.L_x_8:
[----:B------:R-:W0:Y:S01]  /*07e0*/  MUFU.RCP R3, R28 ;  /* 0x0000001c00037308 */ /* 0x000e220000001000 */
[----:B------:R-:W-:Y:S07]  /*07f0*/  BSSY.RECONVERGENT B1, `(.L_x_11) ;  /* 0x000000c000017945 */ /* 0x000fee0003800200 */
[----:B------:R-:W1:Y:S01]  /*0800*/  FCHK P0, R13, R28 ;  /* 0x0000001c0d007302 */ /* 0x000e620000000000 */
[----:B0-----:R-:W-:-:S04]  /*0810*/  FFMA R0, R3, -R28, 1 ;  /* 0x3f80000003007423 */ /* 0x001fc8000000081c */
[----:B------:R-:W-:-:S04]  /*0820*/  FFMA R0, R3, R0, R3 ;  /* 0x0000000003007223 */ /* 0x000fc80000000003 */
[----:B------:R-:W-:-:S04]  /*0830*/  FFMA R3, R13, R0, RZ ;  /* 0x000000000d037223 */ /* 0x000fc800000000ff */
[----:B------:R-:W-:-:S04]  /*0840*/  FFMA R2, R3, -R28, R13 ;  /* 0x8000001c03027223 */ /* 0x000fc8000000000d */
[----:B------:R-:W-:Y:S01]  /*0850*/  FFMA R0, R0, R2, R3 ;  /* 0x0000000200007223 */ /* 0x000fe20000000003 */
[----:B-1----:R-:W-:Y:S06]  /*0860*/  @!P0 BRA `(.L_x_12) ;  /* 0x0000000000108947 */ /* 0x002fec0003800000 */
[----:B------:R-:W-:Y:S01]  /*0870*/  IMAD.MOV.U32 R0, RZ, RZ, R13 ;  /* 0x000000ffff007224 */ /* 0x000fe200078e000d */
[----:B------:R-:W-:Y:S02]  /*0880*/  MOV R3, R28 ;  /* 0x0000001c00037202 */ /* 0x000fe40000000f00 */
[----:B------:R-:W-:-:S07]  /*0890*/  MOV R2, 0x8b0 ;  /* 0x000008b000027802 */ /* 0x000fce0000000f00 */
[----:B---34-:R-:W-:Y:S05]  /*08a0*/  CALL.REL.NOINC `($__internal_1_$__cuda_sm3x_div_rn_noftz_f32_slowpath) ;  /* 0x00000018009c7944 */ /* 0x018fea0003c00000 */
.L_x_12:
[----:B------:R-:W-:Y:S05]  /*08b0*/  BSYNC.RECONVERGENT B1 ;  /* 0x0000000000017941 */ /* 0x000fea0003800200 */
.L_x_11:
[----:B---3--:R-:W-:-:S04]  /*08c0*/  IMAD.WIDE R2, R10, 0x4, R18 ;  /* 0x000000040a027825 */ /* 0x008fc800078e0212 */
[----:B----4-:R-:W-:Y:S02]  /*08d0*/  IMAD.WIDE R26, R10, 0x4, R16 ;  /* 0x000000040a1a7825 */ /* 0x010fe400078e0210 */
[----:B------:R-:W2:Y:S04]  /*08e0*/  LDG.E.CONSTANT R3, desc[UR4][R2.64] ;  /* 0x0000000402037981 */ /* 0x000ea8000c1e9900 */
[----:B------:R-:W2:Y:S01]  /*08f0*/  LDG.E.CONSTANT R26, desc[UR4][R26.64] ;  /* 0x000000041a1a7981 */ /* 0x000ea2000c1e9900 */
[----:B------:R-:W-:Y:S01]  /*0900*/  VIADD R12, R12, 0x1 ;  /* 0x000000010c0c7836 */ /* 0x000fe20000000000 */
[----:B------:R-:W-:-:S04]  /*0910*/  IADD3 R11, PT, PT, R5, R11, RZ ;  /* 0x0000000b050b7210 */ /* 0x000fc80007ffe0ff */
[----:B------:R-:W-:Y:S01]  /*0920*/  ISETP.NE.AND P0, PT, R12, RZ, PT ;  /* 0x000000ff0c00720c */ /* 0x000fe20003f05270 */
[----:B--2---:R-:W-:-:S05]  /*0930*/  FFMA R0, R3, R0, R26 ;  /* 0x0000000003007223 */ /* 0x004fca000000001a */
[----:B------:R-:W-:-:S05]  /*0940*/  FMNMX R9, RZ, R0, !PT ;  /* 0x00000000ff097209 */ /* 0x000fca0007800000 */
[----:B------:R0:W-:Y:S02]  /*0950*/  STG.E desc[UR4][R14.64], R9 ;  /* 0x000000090e007986 */ /* 0x0001e4000c101904 */
[----:B------:R-:W-:Y:S05]  /*0960*/  @P0 BRA `(.L_x_13) ;  /* 0xfffffff800800947 */ /* 0x000fea000383ffff */
.L_x_7:
[----:B------:R-:W-:Y:S05]  /*0970*/  BSYNC.RECONVERGENT B0 ;  /* 0x0000000000007941 */ /* 0x000fea0003800200 */
.L_x_6:
[----:B------:R-:W1:Y:S01]  /*0980*/  LDC R7, c[0x0][0x3b4] ;  /* 0x0000ed00ff077b82 */ /* 0x000e620000000800 */
[----:B------:R-:W-:Y:S01]  /*0990*/  ISETP.GE.U32.AND P0, PT, R8, 0x3, PT ;  /* 0x000000030800780c */ /* 0x000fe20003f06070 */
[----:B------:R-:W2:Y:S06]  /*09a0*/  LDCU UR7, c[0x0][0x3c0] ;  /* 0x00007800ff0777ac */ /* 0x000eac0008000800 */
[----:B------:R-:W3:Y:S08]  /*09b0*/  LDC.64 R24, c[0x0][0x398] ;  /* 0x0000e600ff187b82 */ /* 0x000ef00000000a00 */
[----:B------:R-:W4:Y:S08]  /*09c0*/  LDC.64 R22, c[0x0][0x3a0] ;  /* 0x0000e800ff167b82 */ /* 0x000f300000000a00 */
[----:B------:R-:W1:Y:S08]  /*09d0*/  LDC.64 R20, c[0x0][0x388] ;  /* 0x0000e200ff147b82 */ /* 0x000e700000000a00 */
[----:B------:R-:W1:Y:S08]  /*09e0*/  LDC.64 R18, c[0x0][0x390] ;  /* 0x0000e400ff127b82 */ /* 0x000e700000000a00 */
[----:B------:R-:W1:Y:S08]  /*09f0*/  LDC.64 R16, c[0x0][0x3a8] ;  /* 0x0000ea00ff107b82 */ /* 0x000e700000000a00 */
[----:B0-----:R-:W0:Y:S01]  /*0a00*/  LDC.64 R14, c[0x0][0x380] ;  /* 0x0000e000ff0e7b82 */ /* 0x001e220000000a00 */
[----:B--2---:R-:W-:Y:S05]  /*0a10*/  @!P0 EXIT ;  /* 0x000000000000894d */ /* 0x004fea0003800000 */
.L_x_34:
[-C--:B------:R-:W-:Y:S02]  /*0a20*/  IABS R8, R6.reuse ;  /* 0x0000000600087213 */ /* 0x080fe40000000000 */
[----:B------:R-:W-:Y:S02]  /*0a30*/  IABS R26, R11 ;  /* 0x0000000b001a7213 */ /* 0x000fe40000000000 */
[----:B--2---:R-:W2:Y:S01]  /*0a40*/  I2F.RP R9, R8 ;  /* 0x0000000800097306 */ /* 0x004ea20000209400 */
[----:B-1----:R-:W-:Y:S02]  /*0a50*/  IABS R0, R7 ;  /* 0x0000000700007213 */ /* 0x002fe40000000000 */
[----:B------:R-:W-:-:S05]  /*0a60*/  IABS R27, R6 ;  /* 0x00000006001b7213 */ /* 0x000fca0000000000 */
[----:B------:R-:W1:Y:S08]  /*0a70*/  I2F.RP R12, R0 ;  /* 0x00000000000c7306 */ /* 0x000e700000209400 */
[----:B--2---:R-:W2:Y:S08]  /*0a80*/  MUFU.RCP R9, R9 ;  /* 0x0000000900097308 */ /* 0x004eb00000001000 */
[----:B-1----:R-:W-:Y:S01]  /*0a90*/  MUFU.RCP R12, R12 ;  /* 0x0000000c000c7308 */ /* 0x002fe20000001000 */
[----:B--2---:R-:W-:-:S02]  /*0aa0*/  VIADD R2, R9, 0xffffffe ;  /* 0x0ffffffe09027836 */ /* 0x004fc40000000000 */
[----:B------:R-:W-:-:S05]  /*0ab0*/  IMAD.MOV R9, RZ, RZ, -R27 ;  /* 0x000000ffff097224 */ /* 0x000fca00078e0a1b */
[----:B------:R1:W2:Y:S02]  /*0ac0*/  F2I.FTZ.U32.TRUNC.NTZ R3, R2 ;  /* 0x0000000200037305 */ /* 0x0002a4000021f000 */
[----:B-1----:R-:W-:Y:S01]  /*0ad0*/  IMAD.MOV.U32 R2, RZ, RZ, RZ ;  /* 0x000000ffff027224 */ /* 0x002fe200078e00ff */
[----:B--2---:R-:W-:-:S05]  /*0ae0*/  IADD3 R13, PT, PT, RZ, -R3, RZ ;  /* 0x80000003ff0d7210 */ /* 0x004fca0007ffe0ff */
[----:B------:R-:W-:-:S04]  /*0af0*/  IMAD R13, R13, R8, RZ ;  /* 0x000000080d0d7224 */ /* 0x000fc800078e02ff */
[----:B------:R-:W-:Y:S01]  /*0b00*/  IMAD.HI.U32 R10, R3, R13, R2 ;  /* 0x0000000d030a7227 */ /* 0x000fe200078e0002 */
[----:B------:R-:W-:-:S05]  /*0b10*/  MOV R3, R26 ;  /* 0x0000001a00037202 */ /* 0x000fca0000000f00 */
[----:B------:R-:W-:-:S04]  /*0b20*/  IMAD.HI.U32 R2, R10, R3, RZ ;  /* 0x000000030a027227 */ /* 0x000fc800078e00ff */
[----:B------:R-:W-:Y:S02]  /*0b30*/  IMAD R3, R2, R9, R3 ;  /* 0x0000000902037224 */ /* 0x000fe400078e0203 */
[----:B------:R-:W-:-:S03]  /*0b40*/  VIADD R9, R12, 0xffffffe ;  /* 0x0ffffffe0c097836 */ /* 0x000fc60000000000 */
[----:B------:R-:W-:-:S13]  /*0b50*/  ISETP.GT.U32.AND P2, PT, R8, R3, PT ;  /* 0x000000030800720c */ /* 0x000fda0003f44070 */
[-C--:B------:R-:W-:Y:S02]  /*0b60*/  @!P2 IADD3 R3, PT, PT, R3, -R8.reuse, RZ ;  /* 0x800000080303a210 */ /* 0x080fe40007ffe0ff */
[----:B------:R-:W-:Y:S02]  /*0b70*/  @!P2 IADD3 R2, PT, PT, R2, 0x1, RZ ;  /* 0x000000010202a810 */ /* 0x000fe40007ffe0ff */
[----:B------:R-:W-:Y:S02]  /*0b80*/  ISETP.GE.U32.AND P1, PT, R3, R8, PT ;  /* 0x000000080300720c */ /* 0x000fe40003f26070 */
[----:B------:R-:W-:Y:S01]  /*0b90*/  LOP3.LUT R8, R11, R6, RZ, 0x3c, !PT ;  /* 0x000000060b087212 */ /* 0x000fe200078e3cff */
[----:B------:R-:W1:Y:S01]  /*0ba0*/  F2I.FTZ.U32.TRUNC.NTZ R3, R9 ;  /* 0x0000000900037305 */ /* 0x000e62000021f000 */
[----:B------:R-:W-:Y:S02]  /*0bb0*/  ISETP.NE.AND P2, PT, R6, RZ, PT ;  /* 0x000000ff0600720c */ /* 0x000fe40003f45270 */
[----:B------:R-:W-:-:S07]  /*0bc0*/  ISETP.GE.AND P0, PT, R8, RZ, PT ;  /* 0x000000ff0800720c */ /* 0x000fce0003f06270 */
[----:B------:R-:W-:-:S05]  /*0bd0*/  @P1 VIADD R2, R2, 0x1 ;  /* 0x0000000102021836 */ /* 0x000fca0000000000 */
[----:B------:R-:W-:Y:S01]  /*0be0*/  MOV R8, R2 ;  /* 0x0000000200087202 */ /* 0x000fe20000000f00 */
[--C-:B-1----:R-:W-:Y:S02]  /*0bf0*/  IMAD.MOV R13, RZ, RZ, -R3.reuse ;  /* 0x000000ffff0d7224 */ /* 0x102fe400078e0a03 */
[----:B------:R-:W-:Y:S01]  /*0c00*/  IMAD.MOV.U32 R2, RZ, RZ, RZ ;  /* 0x000000ffff027224 */ /* 0x000fe200078e00ff */
[----:B------:R-:W-:Y:S01]  /*0c10*/  @!P0 IADD3 R8, PT, PT, -R8, RZ, RZ ;  /* 0x000000ff08088210 */ /* 0x000fe20007ffe1ff */
[----:B------:R-:W-:Y:S01]  /*0c20*/  IMAD R13, R13, R0, RZ ;  /* 0x000000000d0d7224 */ /* 0x000fe200078e02ff */
[----:B------:R-:W-:Y:S02]  /*0c30*/  @!P2 LOP3.LUT R8, RZ, R6, RZ, 0x33, !PT ;  /* 0x00000006ff08a212 */ /* 0x000fe400078e33ff */
[----:B------:R-:W-:Y:S01]  /*0c40*/  ISETP.NE.AND P2, PT, R7, RZ, PT ;  /* 0x000000ff0700720c */ /* 0x000fe20003f45270 */
[----:B------:R-:W-:Y:S01]  /*0c50*/  IMAD.HI.U32 R2, R3, R13, R2 ;  /* 0x0000000d03027227 */ /* 0x000fe200078e0002 */
[----:B------:R-:W-:-:S02]  /*0c60*/  IABS R9, R8 ;  /* 0x0000000800097213 */ /* 0x000fc40000000000 */
[----:B------:R-:W-:Y:S02]  /*0c70*/  ISETP.GE.AND P1, PT, R8, RZ, PT ;  /* 0x000000ff0800720c */ /* 0x000fe40003f26270 */
[----:B------:R-:W-:-:S05]  /*0c80*/  MOV R13, R9 ;  /* 0x00000009000d7202 */ /* 0x000fca0000000f00 */
[----:B------:R-:W-:-:S04]  /*0c90*/  IMAD.HI.U32 R2, R2, R13, RZ ;  /* 0x0000000d02027227 */ /* 0x000fc800078e00ff */
[----:B------:R-:W-:-:S04]  /*0ca0*/  IMAD.MOV R2, RZ, RZ, -R2 ;  /* 0x000000ffff027224 */ /* 0x000fc800078e0a02 */
[----:B------:R-:W-:-:S05]  /*0cb0*/  IMAD R13, R0, R2, R13 ;  /* 0x00000002000d7224 */ /* 0x000fca00078e020d */
[----:B------:R-:W-:-:S13]  /*0cc0*/  ISETP.GT.U32.AND P0, PT, R0, R13, PT ;  /* 0x0000000d0000720c */ /* 0x000fda0003f04070 */
[----:B------:R-:W-:-:S04]  /*0cd0*/  @!P0 IADD3 R13, PT, PT, R13, -R0, RZ ;  /* 0x800000000d0d8210 */ /* 0x000fc80007ffe0ff */
[----:B------:R-:W-:-:S13]  /*0ce0*/  ISETP.GT.U32.AND P0, PT, R0, R13, PT ;  /* 0x0000000d0000720c */ /* 0x000fda0003f04070 */
[----:B------:R-:W-:-:S05]  /*0cf0*/  @!P0 IMAD.IADD R13, R13, 0x1, -R0 ;  /* 0x000000010d0d8824 */ /* 0x000fca00078e0a00 */
[----:B------:R-:W-:Y:S02]  /*0d00*/  @!P1 IADD3 R13, PT, PT, -R13, RZ, RZ ;  /* 0x000000ff0d0d9210 */ /* 0x000fe40007ffe1ff */
[----:B------:R-:W-:-:S05]  /*0d10*/  @!P2 LOP3.LUT R13, RZ, R7, RZ, 0x33, !PT ;  /* 0x00000007ff0da212 */ /* 0x000fca00078e33ff */
[----:B----4-:R-:W-:-:S06]  /*0d20*/  IMAD.WIDE R26, R13, 0x4, R22 ;  /* 0x000000040d1a7825 */ /* 0x010fcc00078e0216 */
[----:B------:R-:W2:Y:S01]  /*0d30*/  LDG.E.CONSTANT R26, desc[UR4][R26.64] ;  /* 0x000000041a1a7981 */ /* 0x000ea2000c1e9900 */
[----:B---3--:R-:W-:-:S04]  /*0d40*/  IMAD.WIDE R2, R13, 0x4, R24 ;  /* 0x000000040d027825 */ /* 0x008fc800078e0218 */
[----:B0-----:R-:W-:Y:S02]  /*0d50*/  IMAD.WIDE R34, R11, 0x4, R14 ;  /* 0x000000040b227825 */ /* 0x001fe400078e020e */
[----:B------:R-:W3:Y:S04]  /*0d60*/  LDG.E.CONSTANT R3, desc[UR4][R2.64] ;  /* 0x0000000402037981 */ /* 0x000ee8000c1e9900 */
[----:B------:R-:W3:Y:S01]  /*0d70*/  LDG.E.CONSTANT R8, desc[UR4][R34.64] ;  /* 0x0000000422087981 */ /* 0x000ee2000c1e9900 */
[----:B------:R-:W-:Y:S01]  /*0d80*/  BSSY.RECONVERGENT B0, `(.L_x_14) ;  /* 0x0000010000007945 */ /* 0x000fe20003800200 */
[----:B--2---:R-:W-:-:S04]  /*0d90*/  FADD R10, R26, UR7 ;  /* 0x000000071a0a7e21 */ /* 0x004fc80008000000 */
[----:B------:R-:W-:Y:S01]  /*0da0*/  VIADD R0, R10, 0xf3000000 ;  /* 0xf30000000a007836 */ /* 0x000fe20000000000 */
[----:B------:R0:W1:Y:S04]  /*0db0*/  MUFU.RSQ R9, R10 ;  /* 0x0000000a00097308 */ /* 0x0000680000001400 */
[----:B------:R-:W-:Y:S01]  /*0dc0*/  ISETP.GT.U32.AND P0, PT, R0, 0x727fffff, PT ;  /* 0x727fffff0000780c */ /* 0x000fe20003f04070 */
[----:B---3--:R-:W-:-:S12]  /*0dd0*/  FADD R8, R8, -R3 ;  /* 0x8000000308087221 */ /* 0x008fd80000000000 */
[----:B01----:R-:W-:Y:S05]  /*0de0*/  @!P0 BRA `(.L_x_15) ;  /* 0x0000000000148947 */ /* 0x003fea0003800000 */
[----:B------:R-:W-:Y:S02]  /*0df0*/  MOV R2, R10 ;  /* 0x0000000a00027202 */ /* 0x000fe40000000f00 */
[----:B------:R-:W-:-:S07]  /*0e00*/  MOV R0, 0xe20 ;  /* 0x00000e2000007802 */ /* 0x000fce0000000f00 */
[----:B------:R-:W-:Y:S05]  /*0e10*/  CALL.REL.NOINC `($__internal_0_$__cuda_sm20_sqrt_rn_f32_slowpath) ;  /* 0x0000001000e87944 */ /* 0x000fea0003c00000 */
[----:B------:R-:W-:Y:S01]  /*0e20*/  IMAD.MOV.U32 R3, RZ, RZ, R28 ;  /* 0x000000ffff037224 */ /* 0x000fe200078e001c */
[----:B------:R-:W-:Y:S06]  /*0e30*/  BRA `(.L_x_16) ;  /* 0x0000000000107947 */ /* 0x000fec0003800000 */
.L_x_15:
[----:B------:R-:W-:Y:S01]  /*0e40*/  FMUL.FTZ R3, R10, R9 ;  /* 0x000000090a037220 */ /* 0x000fe20000410000 */
[----:B------:R-:W-:-:S03]  /*0e50*/  FMUL.FTZ R2, R9, 0.5 ;  /* 0x3f00000009027820 */ /* 0x000fc60000410000 */
[----:B------:R-:W-:-:S04]  /*0e60*/  FFMA R0, -R3, R3, R10 ;  /* 0x0000000303007223 */ /* 0x000fc8000000010a */
[----:B------:R-:W-:-:S07]  /*0e70*/  FFMA R3, R0, R2, R3 ;  /* 0x0000000200037223 */ /* 0x000fce0000000003 */
.L_x_16:
[----:B------:R-:W-:Y:S05]  /*0e80*/  BSYNC.RECONVERGENT B0 ;  /* 0x0000000000007941 */ /* 0x000fea0003800200 */
.L_x_14:
        /* <DEDUP_REMOVED lines=9> */
[----:B------:R-:W-:Y:S02]  /*0f20*/  MOV R0, R8 ;  /* 0x0000000800007202 */ /* 0x000fe40000000f00 */
[----:B------:R-:W-:-:S07]  /*0f30*/  MOV R2, 0xf50 ;  /* 0x00000f5000027802 */ /* 0x000fce0000000f00 */
[----:B------:R-:W-:Y:S05]  /*0f40*/  CALL.REL.NOINC `($__internal_1_$__cuda_sm3x_div_rn_noftz_f32_slowpath) ;  /* 0x0000001000f47944 */ /* 0x000fea0003c00000 */
.L_x_18:
[----:B------:R-:W-:Y:S05]  /*0f50*/  BSYNC.RECONVERGENT B0 ;  /* 0x0000000000007941 */ /* 0x000fea0003800200 */
.L_x_17:
[-C--:B------:R-:W-:Y:S01]  /*0f60*/  IABS R9, R6.reuse ;  /* 0x0000000600097213 */ /* 0x080fe20000000000 */
[----:B------:R-:W-:Y:S01]  /*0f70*/  IMAD.IADD R27, R5, 0x1, R11 ;  /* 0x00000001051b7824 */ /* 0x000fe200078e020b */
[----:B------:R-:W-:Y:S01]  /*0f80*/  IABS R12, R7 ;  /* 0x00000007000c7213 */ /* 0x000fe20000000000 */
[----:B------:R-:W-:Y:S01]  /*0f90*/  IMAD.WIDE R30, R13, 0x4, R18 ;  /* 0x000000040d1e7825 */ /* 0x000fe200078e0212 */
[----:B------:R-:W0:Y:S01]  /*0fa0*/  I2F.RP R10, R9 ;  /* 0x00000009000a7306 */ /* 0x000e220000209400 */
[----:B------:R-:W-:-:S04]  /*0fb0*/  IABS R28, R6 ;  /* 0x00000006001c7213 */ /* 0x000fc80000000000 */
[----:B------:R-:W-:Y:S01]  /*0fc0*/  IADD3 R28, PT, PT, RZ, -R28, RZ ;  /* 0x8000001cff1c7210 */ /* 0x000fe20007ffe0ff */
[----:B------:R-:W2:Y:S02]  /*0fd0*/  LDG.E.CONSTANT R30, desc[UR4][R30.64] ;  /* 0x000000041e1e7981 */ /* 0x000ea4000c1e9900 */
[----:B0-----:R-:W0:Y:S02]  /*0fe0*/  MUFU.RCP R10, R10 ;  /* 0x0000000a000a7308 */ /* 0x001e240000001000 */
[----:B0-----:R-:W-:-:S06]  /*0ff0*/  VIADD R2, R10, 0xffffffe ;  /* 0x0ffffffe0a027836 */ /* 0x001fcc0000000000 */
[----:B------:R0:W1:Y:S02]  /*1000*/  F2I.FTZ.U32.TRUNC.NTZ R3, R2 ;  /* 0x0000000200037305 */ /* 0x000064000021f000 */
[----:B0-----:R-:W-:Y:S01]  /*1010*/  IMAD.MOV.U32 R2, RZ, RZ, RZ ;  /* 0x000000ffff027224 */ /* 0x001fe200078e00ff */
[----:B-1----:R-:W-:-:S05]  /*1020*/  IADD3 R8, PT, PT, RZ, -R3, RZ ;  /* 0x80000003ff087210 */ /* 0x002fca0007ffe0ff */
[----:B------:R-:W-:Y:S01]  /*1030*/  IMAD R29, R8, R9, RZ ;  /* 0x00000009081d7224 */ /* 0x000fe200078e02ff */
[----:B------:R-:W-:Y:S02]  /*1040*/  MOV R8, R12 ;  /* 0x0000000c00087202 */ /* 0x000fe40000000f00 */
[----:B------:R-:W-:Y:S01]  /*1050*/  IABS R12, R27 ;  /* 0x0000001b000c7213 */ /* 0x000fe20000000000 */
[----:B------:R-:W-:Y:S01]  /*1060*/  IMAD.HI.U32 R10, R3, R29, R2 ;  /* 0x0000001d030a7227 */ /* 0x000fe200078e0002 */
[----:B------:R-:W0:Y:S03]  /*1070*/  I2F.RP R26, R8 ;  /* 0x00000008001a7306 */ /* 0x000e260000209400 */
[----:B------:R-:W-:Y:S01]  /*1080*/  IMAD.MOV.U32 R3, RZ, RZ, R12 ;  /* 0x000000ffff037224 */ /* 0x000fe200078e000c */
[----:B------:R-:W-:-:S03]  /*1090*/  MOV R12, R28 ;  /* 0x0000001c000c7202 */ /* 0x000fc60000000f00 */
[----:B------:R-:W-:-:S04]  /*10a0*/  IMAD.HI.U32 R2, R10, R3, RZ ;  /* 0x000000030a027227 */ /* 0x000fc800078e00ff */
[----:B------:R-:W-:Y:S01]  /*10b0*/  IMAD R10, R2, R12, R3 ;  /* 0x0000000c020a7224 */ /* 0x000fe200078e0203 */
[----:B0-----:R-:W0:Y:S04]  /*10c0*/  MUFU.RCP R26, R26 ;  /* 0x0000001a001a7308 */ /* 0x001e280000001000 */
[----:B------:R-:W-:-:S13]  /*10d0*/  ISETP.GT.U32.AND P2, PT, R9, R10, PT ;  /* 0x0000000a0900720c */ /* 0x000fda0003f44070 */
[----:B------:R-:W-:Y:S02]  /*10e0*/  @!P2 IMAD.IADD R10, R10, 0x1, -R9 ;  /* 0x000000010a0aa824 */ /* 0x000fe400078e0a09 */
[----:B------:R-:W-:Y:S01]  /*10f0*/  @!P2 VIADD R2, R2, 0x1 ;  /* 0x000000010202a836 */ /* 0x000fe20000000000 */
[----:B0-----:R-:W-:Y:S02]  /*1100*/  IADD3 R3, PT, PT, R26, 0xffffffe, RZ ;  /* 0x0ffffffe1a037810 */ /* 0x001fe40007ffe0ff */
[----:B------:R-:W-:Y:S02]  /*1110*/  ISETP.GE.U32.AND P1, PT, R10, R9, PT ;  /* 0x000000090a00720c */ /* 0x000fe40003f26070 */
[----:B------:R-:W-:Y:S02]  /*1120*/  LOP3.LUT R9, R27, R6, RZ, 0x3c, !PT ;  /* 0x000000061b097212 */ /* 0x000fe400078e3cff */
[----:B------:R-:W0:Y:S01]  /*1130*/  F2I.FTZ.U32.TRUNC.NTZ R3, R3 ;  /* 0x0000000300037305 */ /* 0x000e22000021f000 */
[----:B------:R-:W-:-:S02]  /*1140*/  ISETP.NE.AND P2, PT, R6, RZ, PT ;  /* 0x000000ff0600720c */ /* 0x000fc40003f45270 */
[----:B------:R-:W-:-:S06]  /*1150*/  ISETP.GE.AND P0, PT, R9, RZ, PT ;  /* 0x000000ff0900720c */ /* 0x000fcc0003f06270 */
[----:B------:R-:W-:-:S05]  /*1160*/  @P1 IADD3 R2, PT, PT, R2, 0x1, RZ ;  /* 0x0000000102021810 */ /* 0x000fca0007ffe0ff */
[----:B------:R-:W-:Y:S02]  /*1170*/  IMAD.MOV.U32 R9, RZ, RZ, R2 ;  /* 0x000000ffff097224 */ /* 0x000fe400078e0002 */
[----:B------:R-:W-:Y:S01]  /*1180*/  HFMA2 R2, -RZ, RZ, 0, 0 ;  /* 0x00000000ff027431 */ /* 0x000fe200000001ff */
[----:B0-----:R-:W-:Y:S01]  /*1190*/  IADD3 R29, PT, PT, RZ, -R3, RZ ;  /* 0x80000003ff1d7210 */ /* 0x001fe20007ffe0ff */
[----:B------:R-:W-:Y:S01]  /*11a0*/  @!P0 IMAD.MOV R9, RZ, RZ, -R9 ;  /* 0x000000ffff098224 */ /* 0x000fe200078e0a09 */
[----:B------:R-:W-:-:S03]  /*11b0*/  @!P2 LOP3.LUT R9, RZ, R6, RZ, 0x33, !PT ;  /* 0x00000006ff09a212 */ /* 0x000fc600078e33ff */
[----:B------:R-:W-:Y:S01]  /*11c0*/  IMAD R29, R29, R8, RZ ;  /* 0x000000081d1d7224 */ /* 0x000fe200078e02ff */
[----:B------:R-:W-:Y:S02]  /*11d0*/  ISETP.NE.AND P2, PT, R7, RZ, PT ;  /* 0x000000ff0700720c */ /* 0x000fe40003f45270 */
[----:B------:R-:W-:Y:S01]  /*11e0*/  IABS R10, R9 ;  /* 0x00000009000a7213 */ /* 0x000fe20000000000 */
[----:B------:R-:W-:Y:S01]  /*11f0*/  IMAD.HI.U32 R2, R3, R29, R2 ;  /* 0x0000001d03027227 */ /* 0x000fe200078e0002 */
[----:B------:R-:W-:-:S03]  /*1200*/  ISETP.GE.AND P1, PT, R9, RZ, PT ;  /* 0x000000ff0900720c */ /* 0x000fc60003f26270 */
[----:B------:R-:W-:Y:S02]  /*1210*/  IMAD.MOV.U32 R3, RZ, RZ, R10 ;  /* 0x000000ffff037224 */ /* 0x000fe400078e000a */
[----:B------:R-:W-:-:S04]  /*1220*/  IMAD.WIDE R28, R13, 0x4, R20 ;  /* 0x000000040d1c7825 */ /* 0x000fc800078e0214 */
[----:B------:R-:W-:Y:S02]  /*1230*/  IMAD.HI.U32 R2, R2, R3, RZ ;  /* 0x0000000302027227 */ /* 0x000fe400078e00ff */
[----:B------:R-:W2:Y:S03]  /*1240*/  LDG.E.CONSTANT R29, desc[UR4][R28.64] ;  /* 0x000000041c1d7981 */ /* 0x000ea6000c1e9900 */
[----:B------:R-:W-:-:S05]  /*1250*/  IADD3 R2, PT, PT, -R2, RZ, RZ ;  /* 0x000000ff02027210 */ /* 0x000fca0007ffe1ff */
[----:B------:R-:W-:-:S05]  /*1260*/  IMAD R3, R8, R2, R3 ;  /* 0x0000000208037224 */ /* 0x000fca00078e0203 */
[----:B------:R-:W-:-:S13]  /*1270*/  ISETP.GT.U32.AND P0, PT, R8, R3, PT ;  /* 0x000000030800720c */ /* 0x000fda0003f04070 */
[----:B------:R-:W-:-:S05]  /*1280*/  @!P0 IMAD.IADD R3, R3, 0x1, -R8 ;  /* 0x0000000103038824 */ /* 0x000fca00078e0a08 */
[----:B------:R-:W-:-:S13]  /*1290*/  ISETP.GT.U32.AND P0, PT, R8, R3, PT ;  /* 0x000000030800720c */ /* 0x000fda0003f04070 */
[----:B------:R-:W-:-:S05]  /*12a0*/  @!P0 IADD3 R3, PT, PT, R3, -R8, RZ ;  /* 0x8000000803038210 */ /* 0x000fca0007ffe0ff */
[----:B------:R-:W-:-:S05]  /*12b0*/  IMAD.MOV.U32 R8, RZ, RZ, R3 ;  /* 0x000000ffff087224 */ /* 0x000fca00078e0003 */
[----:B------:R-:W-:Y:S02]  /*12c0*/  @!P1 IADD3 R8, PT, PT, -R8, RZ, RZ ;  /* 0x000000ff08089210 */ /* 0x000fe40007ffe1ff */
[----:B------:R-:W-:-:S05]  /*12d0*/  @!P2 LOP3.LUT R8, RZ, R7, RZ, 0x33, !PT ;  /* 0x00000007ff08a212 */ /* 0x000fca00078e33ff */
[----:B------:R-:W-:-:S06]  /*12e0*/  IMAD.WIDE R32, R8, 0x4, R22 ;  /* 0x0000000408207825 */ /* 0x000fcc00078e0216 */
[----:B------:R-:W3:Y:S01]  /*12f0*/  LDG.E.CONSTANT R32, desc[UR4][R32.64] ;  /* 0x0000000420207981 */ /* 0x000ee2000c1e9900 */
[----:B------:R-:W-:-:S04]  /*1300*/  IMAD.WIDE R2, R8, 0x4, R24 ;  /* 0x0000000408027825 */ /* 0x000fc800078e0218 */
[----:B------:R-:W-:Y:S02]  /*1310*/  IMAD.WIDE R12, R5, 0x4, R34 ;  /* 0x00000004050c7825 */ /* 0x000fe400078e0222 */
[----:B------:R-:W4:Y:S04]  /*1320*/  LDG.E.CONSTANT R3, desc[UR4][R2.64] ;  /* 0x0000000402037981 */ /* 0x000f28000c1e9900 */
[----:B------:R-:W4:Y:S01]  /*1330*/  LDG.E.CONSTANT R26, desc[UR4][R12.64] ;  /* 0x000000040c1a7981 */ /* 0x000f22000c1e9900 */
[----:B------:R-:W-:Y:S01]  /*1340*/  IMAD.WIDE R10, R11, 0x4, R16 ;  /* 0x000000040b0a7825 */ /* 0x000fe200078e0210 */
[----:B------:R-:W-:Y:S03]  /*1350*/  BSSY.RECONVERGENT B0, `(.L_x_19) ;  /* 0x0000012000007945 */ /* 0x000fe60003800200 */
[----:B--2---:R-:W-:-:S05]  /*1360*/  FFMA R0, R29, R0, R30 ;  /* 0x000000001d007223 */ /* 0x004fca000000001e */
[----:B------:R-:W-:-:S05]  /*1370*/  FMNMX R9, RZ, R0, !PT ;  /* 0x00000000ff097209 */ /* 0x000fca0007800000 */
[----:B------:R0:W-:Y:S01]  /*1380*/  STG.E desc[UR4][R10.64], R9 ;  /* 0x000000090a007986 */ /* 0x0001e2000c101904 */
[----:B---3--:R-:W-:-:S04]  /*1390*/  FADD R31, R32, UR7 ;  /* 0x00000007201f7e21 */ /* 0x008fc80008000000 */
[----:B------:R-:W-:Y:S01]  /*13a0*/  VIADD R0, R31, 0xf3000000 ;  /* 0xf30000001f007836 */ /* 0x000fe20000000000 */
[----:B------:R0:W1:Y:S04]  /*13b0*/  MUFU.RSQ R30, R31 ;  /* 0x0000001f001e7308 */ /* 0x0000680000001400 */
[----:B------:R-:W-:Y:S01]  /*13c0*/  ISETP.GT.U32.AND P0, PT, R0, 0x727fffff, PT ;  /* 0x727fffff0000780c */ /* 0x000fe20003f04070 */
[----:B----4-:R-:W-:-:S12]  /*13d0*/  FADD R29, R26, -R3 ;  /* 0x800000031a1d7221 */ /* 0x010fd80000000000 */
[----:B01----:R-:W-:Y:S05]  /*13e0*/  @!P0 BRA `(.L_x_20) ;  /* 0x0000000000108947 */ /* 0x003fea0003800000 */
[----:B------:R-:W-:Y:S02]  /*13f0*/  MOV R2, R31 ;  /* 0x0000001f00027202 */ /* 0x000fe40000000f00 */
[----:B------:R-:W-:-:S07]  /*1400*/  MOV R0, 0x1420 ;  /* 0x0000142000007802 */ /* 0x000fce0000000f00 */
[----:B------:R-:W-:Y:S05]  /*1410*/  CALL.REL.NOINC `($__internal_0_$__cuda_sm20_sqrt_rn_f32_slowpath) ;  /* 0x0000000c00687944 */ /* 0x000fea0003c00000 */
[----:B------:R-:W-:Y:S05]  /*1420*/  BRA `(.L_x_21) ;  /* 0x0000000000107947 */ /* 0x000fea0003800000 */
.L_x_20:
[----:B------:R-:W-:Y:S01]  /*1430*/  FMUL.FTZ R28, R31, R30 ;  /* 0x0000001e1f1c7220 */ /* 0x000fe20000410000 */
[----:B------:R-:W-:-:S03]  /*1440*/  FMUL.FTZ R0, R30, 0.5 ;  /* 0x3f0000001e007820 */ /* 0x000fc60000410000 */
[----:B------:R-:W-:-:S04]  /*1450*/  FFMA R3, -R28, R28, R31 ;  /* 0x0000001c1c037223 */ /* 0x000fc8000000011f */
[----:B------:R-:W-:-:S07]  /*1460*/  FFMA R28, R3, R0, R28 ;  /* 0x00000000031c7223 */ /* 0x000fce000000001c */
.L_x_21:
[----:B------:R-:W-:Y:S05]  /*1470*/  BSYNC.RECONVERGENT B0 ;  /* 0x0000000000007941 */ /* 0x000fea0003800200 */
.L_x_19:
        /* <DEDUP_REMOVED lines=12> */
[----:B------:R-:W-:Y:S05]  /*1540*/  CALL.REL.NOINC `($__internal_1_$__cuda_sm3x_div_rn_noftz_f32_slowpath) ;  /* 0x0000000c00747944 */ /* 0x000fea0003c00000 */
.L_x_23:
[----:B------:R-:W-:Y:S05]  /*1550*/  BSYNC.RECONVERGENT B0 ;  /* 0x0000000000007941 */ /* 0x000fea0003800200 */
.L_x_22:
[-C--:B------:R-:W-:Y:S01]  /*1560*/  IABS R26, R6.reuse ;  /* 0x00000006001a7213 */ /* 0x080fe20000000000 */
[----:B------:R-:W-:Y:S01]  /*1570*/  IMAD.IADD R27, R5, 0x1, R27 ;  /* 0x00000001051b7824 */ /* 0x000fe200078e021b */
[----:B------:R-:W-:Y:S02]  /*1580*/  IABS R9, R7 ;  /* 0x0000000700097213 */ /* 0x000fe40000000000 */
[----:B------:R-:W0:Y:S01]  /*1590*/  I2F.RP R28, R26 ;  /* 0x0000001a001c7306 */ /* 0x000e220000209400 */
[----:B------:R-:W-:Y:S02]  /*15a0*/  IABS R32, R6 ;  /* 0x0000000600207213 */ /* 0x000fe40000000000 */
[----:B------:R-:W-:-:S05]  /*15b0*/  IABS R31, R27 ;  /* 0x0000001b001f7213 */ /* 0x000fca0000000000 */
[----:B------:R-:W1:Y:S08]  /*15c0*/  I2F.RP R30, R9 ;  /* 0x00000009001e7306 */ /* 0x000e700000209400 */
[----:B0-----:R-:W0:Y:S08]  /*15d0*/  MUFU.RCP R28, R28 ;  /* 0x0000001c001c7308 */ /* 0x001e300000001000 */
[----:B-1----:R-:W-:Y:S01]  /*15e0*/  MUFU.RCP R30, R30 ;  /* 0x0000001e001e7308 */ /* 0x002fe20000001000 */
[----:B0-----:R-:W-:-:S07]  /*15f0*/  VIADD R2, R28, 0xffffffe ;  /* 0x0ffffffe1c027836 */ /* 0x001fce0000000000 */
[----:B------:R0:W1:Y:S02]  /*1600*/  F2I.FTZ.U32.TRUNC.NTZ R3, R2 ;  /* 0x0000000200037305 */ /* 0x000064000021f000 */
[----:B0-----:R-:W-:Y:S01]  /*1610*/  HFMA2 R2, -RZ, RZ, 0, 0 ;  /* 0x00000000ff027431 */ /* 0x001fe200000001ff */
[----:B-1----:R-:W-:-:S05]  /*1620*/  IADD3 R29, PT, PT, RZ, -R3, RZ ;  /* 0x80000003ff1d7210 */ /* 0x002fca0007ffe0ff */
[----:B------:R-:W-:-:S04]  /*1630*/  IMAD R29, R29, R26, RZ ;  /* 0x0000001a1d1d7224 */ /* 0x000fc800078e02ff */
[----:B------:R-:W-:Y:S01]  /*1640*/  IMAD.HI.U32 R28, R3, R29, R2 ;  /* 0x0000001d031c7227 */ /* 0x000fe200078e0002 */
[----:B------:R-:W-:-:S03]  /*1650*/  MOV R3, R31 ;  /* 0x0000001f00037202 */ /* 0x000fc60000000f00 */
[----:B------:R-:W-:Y:S02]  /*1660*/  IMAD.MOV R29, RZ, RZ, -R32 ;  /* 0x000000ffff1d7224 */ /* 0x000fe400078e0a20 */
[----:B------:R-:W-:Y:S01]  /*1670*/  IMAD.HI.U32 R2, R28, R3, RZ ;  /* 0x000000031c027227 */ /* 0x000fe200078e00ff */
[----:B------:R-:W-:-:S03]  /*1680*/  IADD3 R28, PT, PT, R30, 0xffffffe, RZ ;  /* 0x0ffffffe1e1c7810 */ /* 0x000fc60007ffe0ff */
[----:B------:R-:W-:Y:S02]  /*1690*/  IMAD R3, R2, R29, R3 ;  /* 0x0000001d02037224 */ /* 0x000fe400078e0203 */
[----:B------:R-:W-:-:S03]  /*16a0*/  IMAD.WIDE R30, R8, 0x4, R20 ;  /* 0x00000004081e7825 */ /* 0x000fc600078e0214 */
[----:B------:R-:W-:-:S03]  /*16b0*/  ISETP.GT.U32.AND P2, PT, R26, R3, PT ;  /* 0x000000031a00720c */ /* 0x000fc60003f44070 */
[----:B------:R-:W2:Y:S10]  /*16c0*/  LDG.E.CONSTANT R31, desc[UR4][R30.64] ;  /* 0x000000041e1f7981 */ /* 0x000eb4000c1e9900 */
[----:B------:R-:W-:-:S02]  /*16d0*/  @!P2 IMAD.IADD R3, R3, 0x1, -R26 ;  /* 0x000000010303a824 */ /* 0x000fc400078e0a1a */
[----:B------:R-:W-:Y:S01]  /*16e0*/  @!P2 VIADD R2, R2, 0x1 ;  /* 0x000000010202a836 */ /* 0x000fe20000000000 */
[----:B------:R-:W-:Y:S02]  /*16f0*/  ISETP.NE.AND P2, PT, R6, RZ, PT ;  /* 0x000000ff0600720c */ /* 0x000fe40003f45270 */
[----:B------:R-:W-:Y:S02]  /*1700*/  ISETP.GE.U32.AND P1, PT, R3, R26, PT ;  /* 0x0000001a0300720c */ /* 0x000fe40003f26070 */
[----:B------:R-:W0:Y:S01]  /*1710*/  F2I.FTZ.U32.TRUNC.NTZ R3, R28 ;  /* 0x0000001c00037305 */ /* 0x000e22000021f000 */
[----:B------:R-:W-:-:S04]  /*1720*/  LOP3.LUT R26, R27, R6, RZ, 0x3c, !PT ;  /* 0x000000061b1a7212 */ /* 0x000fc800078e3cff */
[----:B------:R-:W-:-:S06]  /*1730*/  ISETP.GE.AND P0, PT, R26, RZ, PT ;  /* 0x000000ff1a00720c */ /* 0x000fcc0003f06270 */
[----:B------:R-:W-:-:S05]  /*1740*/  @P1 IADD3 R2, PT, PT, R2, 0x1, RZ ;  /* 0x0000000102021810 */ /* 0x000fca0007ffe0ff */
[----:B------:R-:W-:Y:S01]  /*1750*/  IMAD.MOV.U32 R26, RZ, RZ, R2 ;  /* 0x000000ffff1a7224 */ /* 0x000fe200078e0002 */
[----:B0-----:R-:W-:-:S03]  /*1760*/  IADD3 R2, PT, PT, RZ, -R3, RZ ;  /* 0x80000003ff027210 */ /* 0x001fc60007ffe0ff */
[----:B------:R-:W-:Y:S01]  /*1770*/  @!P0 IMAD.MOV R26, RZ, RZ, -R26 ;  /* 0x000000ffff1a8224 */ /* 0x000fe200078e0a1a */
[----:B------:R-:W-:Y:S01]  /*1780*/  @!P2 LOP3.LUT R26, RZ, R6, RZ, 0x33, !PT ;  /* 0x00000006ff1aa212 */ /* 0x000fe200078e33ff */
[----:B------:R-:W-:Y:S02]  /*1790*/  IMAD R29, R2, R9, RZ ;  /* 0x00000009021d7224 */ /* 0x000fe400078e02ff */
[----:B------:R-:W-:Y:S01]  /*17a0*/  HFMA2 R2, -RZ, RZ, 0, 0 ;  /* 0x00000000ff027431 */ /* 0x000fe200000001ff */
[----:B------:R-:W-:Y:S02]  /*17b0*/  ISETP.NE.AND P2, PT, R7, RZ, PT ;  /* 0x000000ff0700720c */ /* 0x000fe40003f45270 */
[----:B------:R-:W-:Y:S02]  /*17c0*/  IABS R28, R26 ;  /* 0x0000001a001c7213 */ /* 0x000fe40000000000 */
[----:B------:R-:W-:Y:S01]  /*17d0*/  ISETP.GE.AND P1, PT, R26, RZ, PT ;  /* 0x000000ff1a00720c */ /* 0x000fe20003f26270 */
[----:B------:R-:W-:-:S06]  /*17e0*/  IMAD.HI.U32 R29, R3, R29, R2 ;  /* 0x0000001d031d7227 */ /* 0x000fcc00078e0002 */
[----:B------:R-:W-:-:S04]  /*17f0*/  IMAD.HI.U32 R2, R29, R28, RZ ;  /* 0x0000001c1d027227 */ /* 0x000fc800078e00ff */
[----:B------:R-:W-:-:S04]  /*1800*/  IMAD.MOV R2, RZ, RZ, -R2 ;  /* 0x000000ffff027224 */ /* 0x000fc800078e0a02 */
[----:B------:R-:W-:-:S05]  /*1810*/  IMAD R29, R9, R2, R28 ;  /* 0x00000002091d7224 */ /* 0x000fca00078e021c */
[----:B------:R-:W-:-:S13]  /*1820*/  ISETP.GT.U32.AND P0, PT, R9, R29, PT ;  /* 0x0000001d0900720c */ /* 0x000fda0003f04070 */
[----:B------:R-:W-:-:S04]  /*1830*/  @!P0 IADD3 R29, PT, PT, R29, -R9, RZ ;  /* 0x800000091d1d8210 */ /* 0x000fc80007ffe0ff */
[----:B------:R-:W-:-:S13]  /*1840*/  ISETP.GT.U32.AND P0, PT, R9, R29, PT ;  /* 0x0000001d0900720c */ /* 0x000fda0003f04070 */
[----:B------:R-:W-:Y:S02]  /*1850*/  @!P0 IMAD.IADD R29, R29, 0x1, -R9 ;  /* 0x000000011d1d8824 */ /* 0x000fe400078e0a09 */
[----:B------:R-:W-:-:S03]  /*1860*/  IMAD.WIDE R8, R8, 0x4, R18 ;  /* 0x0000000408087825 */ /* 0x000fc600078e0212 */
[----:B------:R-:W-:Y:S02]  /*1870*/  @!P1 IADD3 R29, PT, PT, -R29, RZ, RZ ;  /* 0x000000ff1d1d9210 */ /* 0x000fe40007ffe1ff */
[----:B------:R-:W-:Y:S01]  /*1880*/  @!P2 LOP3.LUT R29, RZ, R7, RZ, 0x33, !PT ;  /* 0x00000007ff1da212 */ /* 0x000fe200078e33ff */
[----:B------:R-:W2:Y:S04]  /*1890*/  LDG.E.CONSTANT R8, desc[UR4][R8.64] ;  /* 0x0000000408087981 */ /* 0x000ea8000c1e9900 */
[----:B------:R-:W-:-:S06]  /*18a0*/  IMAD.WIDE R32, R29, 0x4, R22 ;  /* 0x000000041d207825 */ /* 0x000fcc00078e0216 */
[----:B------:R-:W3:Y:S01]  /*18b0*/  LDG.E.CONSTANT R32, desc[UR4][R32.64] ;  /* 0x0000000420207981 */ /* 0x000ee2000c1e9900 */
[----:B------:R-:W-:-:S04]  /*18c0*/  IMAD.WIDE R2, R29, 0x4, R24 ;  /* 0x000000041d027825 */ /* 0x000fc800078e0218 */
[C---:B------:R-:W-:Y:S02]  /*18d0*/  IMAD.WIDE R12, R5.reuse, 0x4, R12 ;  /* 0x00000004050c7825 */ /* 0x040fe400078e020c */
[----:B------:R-:W4:Y:S04]  /*18e0*/  LDG.E.CONSTANT R3, desc[UR4][R2.64] ;  /* 0x0000000402037981 */ /* 0x000f28000c1e9900 */
[----:B------:R-:W4:Y:S01]  /*18f0*/  LDG.E.CONSTANT R26, desc[UR4][R12.64] ;  /* 0x000000040c1a7981 */ /* 0x000f22000c1e9900 */
[----:B------:R-:W-:Y:S01]  /*1900*/  IMAD.WIDE R34, R5, 0x4, R10 ;  /* 0x0000000405227825 */ /* 0x000fe200078e020a */
[----:B------:R-:W-:Y:S03]  /*1910*/  BSSY.RECONVERGENT B0, `(.L_x_24) ;  /* 0x0000013000007945 */ /* 0x000fe60003800200 */
[----:B--2---:R-:W-:-:S05]  /*1920*/  FFMA R0, R31, R0, R8 ;  /* 0x000000001f007223 */ /* 0x004fca0000000008 */
[----:B------:R-:W-:Y:S01]  /*1930*/  FMNMX R11, RZ, R0, !PT ;  /* 0x00000000ff0b7209 */ /* 0x000fe20007800000 */
[----:B---3--:R-:W-:-:S04]  /*1940*/  FADD R10, R32, UR7 ;  /* 0x00000007200a7e21 */ /* 0x008fc80008000000 */
[----:B------:R0:W-:Y:S01]  /*1950*/  STG.E desc[UR4][R34.64], R11 ;  /* 0x0000000b22007986 */ /* 0x0001e2000c101904 */
        /* <DEDUP_REMOVED lines=8> */
[----:B------:R-:W-:Y:S01]  /*19e0*/  IMAD.MOV.U32 R3, RZ, RZ, R28 ;  /* 0x000000ffff037224 */ /* 0x000fe200078e001c */
[----:B------:R-:W-:Y:S06]  /*19f0*/  BRA `(.L_x_26) ;  /* 0x0000000000107947 */ /* 0x000fec0003800000 */
.L_x_25:
[----:B------:R-:W-:Y:S01]  /*1a00*/  FMUL.FTZ R3, R10, R9 ;  /* 0x000000090a037220 */ /* 0x000fe20000410000 */
[----:B------:R-:W-:-:S03]  /*1a10*/  FMUL.FTZ R2, R9, 0.5 ;  /* 0x3f00000009027820 */ /* 0x000fc60000410000 */
[----:B------:R-:W-:-:S04]  /*1a20*/  FFMA R0, -R3, R3, R10 ;  /* 0x0000000303007223 */ /* 0x000fc8000000010a */
[----:B------:R-:W-:-:S07]  /*1a30*/  FFMA R3, R0, R2, R3 ;  /* 0x0000000200037223 */ /* 0x000fce0000000003 */
.L_x_26:
[----:B------:R-:W-:Y:S05]  /*1a40*/  BSYNC.RECONVERGENT B0 ;  /* 0x0000000000007941 */ /* 0x000fea0003800200 */
.L_x_24:
        /* <DEDUP_REMOVED lines=12> */
.L_x_28:
[----:B------:R-:W-:Y:S05]  /*1b10*/  BSYNC.RECONVERGENT B0 ;  /* 0x0000000000007941 */ /* 0x000fea0003800200 */
.L_x_27:
[-C--:B------:R-:W-:Y:S01]  /*1b20*/  IABS R9, R6.reuse ;  /* 0x0000000600097213 */ /* 0x080fe20000000000 */
[----:B------:R-:W-:Y:S01]  /*1b30*/  IMAD.IADD R27, R5, 0x1, R27 ;  /* 0x00000001051b7824 */ /* 0x000fe200078e021b */
[----:B------:R-:W-:Y:S02]  /*1b40*/  IABS R26, R7 ;  /* 0x00000007001a7213 */ /* 0x000fe40000000000 */
[----:B------:R-:W0:Y:S01]  /*1b50*/  I2F.RP R10, R9 ;  /* 0x00000009000a7306 */ /* 0x000e220000209400 */
[----:B------:R-:W-:Y:S02]  /*1b60*/  IABS R30, R6 ;  /* 0x00000006001e7213 */ /* 0x000fe40000000000 */
[----:B------:R-:W-:-:S05]  /*1b70*/  IABS R28, R27 ;  /* 0x0000001b001c7213 */ /* 0x000fca0000000000 */
[----:B0-----:R-:W0:Y:S02]  /*1b80*/  MUFU.RCP R10, R10 ;  /* 0x0000000a000a7308 */ /* 0x001e240000001000 */
[----:B0-----:R-:W-:-:S06]  /*1b90*/  VIADD R2, R10, 0xffffffe ;  /* 0x0ffffffe0a027836 */ /* 0x001fcc0000000000 */
[----:B------:R0:W1:Y:S02]  /*1ba0*/  F2I.FTZ.U32.TRUNC.NTZ R3, R2 ;  /* 0x0000000200037305 */ /* 0x000064000021f000 */
[----:B0-----:R-:W-:Y:S01]  /*1bb0*/  IMAD.MOV.U32 R2, RZ, RZ, RZ ;  /* 0x000000ffff027224 */ /* 0x001fe200078e00ff */
[----:B-1----:R-:W-:-:S05]  /*1bc0*/  IADD3 R8, PT, PT, RZ, -R3, RZ ;  /* 0x80000003ff087210 */ /* 0x002fca0007ffe0ff */
[----:B------:R-:W-:Y:S01]  /*1bd0*/  IMAD R11, R8, R9, RZ ;  /* 0x00000009080b7224 */ /* 0x000fe200078e02ff */
[----:B------:R-:W-:-:S03]  /*1be0*/  MOV R8, R26 ;  /* 0x0000001a00087202 */ /* 0x000fc60000000f00 */
[----:B------:R-:W-:Y:S01]  /*1bf0*/  IMAD.HI.U32 R10, R3, R11, R2 ;  /* 0x0000000b030a7227 */ /* 0x000fe200078e0002 */
[----:B------:R-:W0:Y:S01]  /*1c00*/  I2F.RP R26, R8 ;  /* 0x00000008001a7306 */ /* 0x000e220000209400 */
[----:B------:R-:W-:Y:S02]  /*1c10*/  IADD3 R11, PT, PT, RZ, -R30, RZ ;  /* 0x8000001eff0b7210 */ /* 0x000fe40007ffe0ff */
[----:B------:R-:W-:-:S04]  /*1c20*/  IMAD.MOV.U32 R3, RZ, RZ, R28 ;  /* 0x000000ffff037224 */ /* 0x000fc800078e001c */
[----:B------:R-:W-:-:S04]  /*1c30*/  IMAD.HI.U32 R2, R10, R3, RZ ;  /* 0x000000030a027227 */ /* 0x000fc800078e00ff */
[----:B------:R-:W-:Y:S01]  /*1c40*/  IMAD R10, R2, R11, R3 ;  /* 0x0000000b020a7224 */ /* 0x000fe200078e0203 */
[----:B0-----:R-:W0:Y:S04]  /*1c50*/  MUFU.RCP R26, R26 ;  /* 0x0000001a001a7308 */ /* 0x001e280000001000 */
[----:B------:R-:W-:-:S13]  /*1c60*/  ISETP.GT.U32.AND P2, PT, R9, R10, PT ;  /* 0x0000000a0900720c */ /* 0x000fda0003f44070 */
[-C--:B------:R-:W-:Y:S02]  /*1c70*/  @!P2 IADD3 R10, PT, PT, R10, -R9.reuse, RZ ;  /* 0x800000090a0aa210 */ /* 0x080fe40007ffe0ff */
[----:B------:R-:W-:Y:S01]  /*1c80*/  @!P2 IADD3 R2, PT, PT, R2, 0x1, RZ ;  /* 0x000000010202a810 */ /* 0x000fe20007ffe0ff */
[----:B0-----:R-:W-:Y:S01]  /*1c90*/  VIADD R3, R26, 0xffffffe ;  /* 0x0ffffffe1a037836 */ /* 0x001fe20000000000 */
[----:B------:R-:W-:Y:S02]  /*1ca0*/  ISETP.GE.U32.AND P1, PT, R10, R9, PT ;  /* 0x000000090a00720c */ /* 0x000fe40003f26070 */
[----:B------:R-:W-:Y:S02]  /*1cb0*/  LOP3.LUT R9, R27, R6, RZ, 0x3c, !PT ;  /* 0x000000061b097212 */ /* 0x000fe400078e3cff */
[----:B------:R-:W-:Y:S01]  /*1cc0*/  ISETP.NE.AND P2, PT, R6, RZ, PT ;  /* 0x000000ff0600720c */ /* 0x000fe20003f45270 */
[----:B------:R-:W0:Y:S01]  /*1cd0*/  F2I.FTZ.U32.TRUNC.NTZ R3, R3 ;  /* 0x0000000300037305 */ /* 0x000e22000021f000 */
[----:B------:R-:W-:-:S07]  /*1ce0*/  ISETP.GE.AND P0, PT, R9, RZ, PT ;  /* 0x000000ff0900720c */ /* 0x000fce0003f06270 */
[----:B------:R-:W-:-:S05]  /*1cf0*/  @P1 VIADD R2, R2, 0x1 ;  /* 0x0000000102021836 */ /* 0x000fca0000000000 */
[----:B------:R-:W-:Y:S01]  /*1d00*/  MOV R9, R2 ;  /* 0x0000000200097202 */ /* 0x000fe20000000f00 */
[----:B------:R-:W-:Y:S02]  /*1d10*/  IMAD.MOV.U32 R2, RZ, RZ, RZ ;  /* 0x000000ffff027224 */ /* 0x000fe400078e00ff */
[--C-:B0-----:R-:W-:Y:S01]  /*1d20*/  IMAD.MOV R11, RZ, RZ, -R3.reuse ;  /* 0x000000ffff0b7224 */ /* 0x101fe200078e0a03 */
[----:B------:R-:W-:Y:S02]  /*1d30*/  @!P0 IADD3 R9, PT, PT, -R9, RZ, RZ ;  /* 0x000000ff09098210 */ /* 0x000fe40007ffe1ff */
[----:B------:R-:W-:Y:S01]  /*1d40*/  @!P2 LOP3.LUT R9, RZ, R6, RZ, 0x33, !PT ;  /* 0x00000006ff09a212 */ /* 0x000fe200078e33ff */
[----:B------:R-:W-:Y:S01]  /*1d50*/  IMAD R11, R11, R8, RZ ;  /* 0x000000080b0b7224 */ /* 0x000fe200078e02ff */
[----:B------:R-:W-:Y:S02]  /*1d60*/  ISETP.NE.AND P2, PT, R7, RZ, PT ;  /* 0x000000ff0700720c */ /* 0x000fe40003f45270 */
[----:B------:R-:W-:Y:S01]  /*1d70*/  IABS R10, R9 ;  /* 0x00000009000a7213 */ /* 0x000fe20000000000 */
[----:B------:R-:W-:Y:S01]  /*1d80*/  IMAD.HI.U32 R2, R3, R11, R2 ;  /* 0x0000000b03027227 */ /* 0x000fe200078e0002 */
[----:B------:R-:W-:-:S02]  /*1d90*/  ISETP.GE.AND P1, PT, R9, RZ, PT ;  /* 0x000000ff0900720c */ /* 0x000fc40003f26270 */
[----:B------:R-:W-:-:S05]  /*1da0*/  MOV R11, R10 ;  /* 0x0000000a000b7202 */ /* 0x000fca0000000f00 */
        /* <DEDUP_REMOVED lines=8> */
[----:B------:R-:W-:Y:S01]  /*1e30*/  @!P1 IADD3 R11, PT, PT, -R11, RZ, RZ ;  /* 0x000000ff0b0b9210 */ /* 0x000fe20007ffe1ff */
[----:B------:R-:W-:Y:S01]  /*1e40*/  IMAD.WIDE R28, R29, 0x4, R18 ;  /* 0x000000041d1c7825 */ /* 0x000fe200078e0212 */
[----:B------:R-:W-:Y:S01]  /*1e50*/  @!P2 LOP3.LUT R11, RZ, R7, RZ, 0x33, !PT ;  /* 0x00000007ff0ba212 */ /* 0x000fe200078e33ff */
[----:B------:R-:W2:Y:S04]  /*1e60*/  LDG.E.CONSTANT R9, desc[UR4][R8.64] ;  /* 0x0000000408097981 */ /* 0x000ea8000c1e9900 */
[----:B------:R-:W2:Y:S01]  /*1e70*/  LDG.E.CONSTANT R28, desc[UR4][R28.64] ;  /* 0x000000041c1c7981 */ /* 0x000ea2000c1e9900 */
        /* <DEDUP_REMOVED lines=22> */
.L_x_30:
[----:B------:R-:W-:Y:S01]  /*1fe0*/  FMUL.FTZ R3, R10, R29 ;  /* 0x0000001d0a037220 */ /* 0x000fe20000410000 */
[----:B------:R-:W-:-:S03]  /*1ff0*/  FMUL.FTZ R2, R29, 0.5 ;  /* 0x3f0000001d027820 */ /* 0x000fc60000410000 */
[----:B------:R-:W-:-:S04]  /*2000*/  FFMA R0, -R3, R3, R10 ;  /* 0x0000000303007223 */ /* 0x000fc8000000010a */
[----:B------:R-:W-:-:S07]  /*2010*/  FFMA R3, R0, R2, R3 ;  /* 0x0000000200037223 */ /* 0x000fce0000000003 */
.L_x_31:
[----:B------:R-:W-:Y:S05]  /*2020*/  BSYNC.RECONVERGENT B0 ;  /* 0x0000000000007941 */ /* 0x000fea0003800200 */
.L_x_29:
        /* <DEDUP_REMOVED lines=12> */
.L_x_33:
[----:B------:R-:W-:Y:S05]  /*20f0*/  BSYNC.RECONVERGENT B0 ;  /* 0x0000000000007941 */ /* 0x000fea0003800200 */
.L_x_32:
[----:B------:R-:W-:-:S04]  /*2100*/  IMAD.WIDE R2, R11, 0x4, R20 ;  /* 0x000000040b027825 */ /* 0x000fc800078e0214 */
[----:B------:R-:W-:Y:S02]  /*2110*/  IMAD.WIDE R8, R11, 0x4, R18 ;  /* 0x000000040b087825 */ /* 0x000fe400078e0212 */
[----:B------:R-:W2:Y:S04]  /*2120*/  LDG.E.CONSTANT R3, desc[UR4][R2.64] ;  /* 0x0000000402037981 */ /* 0x000ea8000c1e9900 */
[----:B------:R-:W2:Y:S01]  /*2130*/  LDG.E.CONSTANT R8, desc[UR4][R8.64] ;  /* 0x0000000408087981 */ /* 0x000ea2000c1e9900 */
[----:B------:R-:W-:-:S04]  /*2140*/  IMAD.WIDE R34, R5, 0x4, R34 ;  /* 0x0000000405227825 */ /* 0x000fc800078e0222 */
[----:B------:R-:W-:-:S05]  /*2150*/  IMAD.IADD R11, R5, 0x1, R27 ;  /* 0x00000001050b7824 */ /* 0x000fca00078e021b */
[----:B------:R-:W-:Y:S01]  /*2160*/  ISETP.GE.AND P0, PT, R11, R4, PT ;  /* 0x000000040b00720c */ /* 0x000fe20003f06270 */
[----:B--2---:R-:W-:-:S05]  /*2170*/  FFMA R0, R3, R0, R8 ;  /* 0x0000000003007223 */ /* 0x004fca0000000008 */
[----:B------:R-:W-:-:S05]  /*2180*/  FMNMX R13, RZ, R0, !PT ;  /* 0x00000000ff0d7209 */ /* 0x000fca0007800000 */
[----:B------:R2:W-:Y:S02]  /*2190*/  STG.E desc[UR4][R34.64], R13 ;  /* 0x0000000d22007986 */ /* 0x0005e4000c101904 */
[----:B------:R-:W-:Y:S05]  /*21a0*/  @!P0 BRA `(.L_x_34) ;  /* 0xffffffe8001c8947 */ /* 0x000fea000383ffff */
[----:B------:R-:W-:Y:S05]  /*21b0*/  EXIT ;  /* 0x000000000000794d */ /* 0x000fea0003800000 */
        .weak           $__internal_0_$__cuda_sm20_sqrt_rn_f32_slowpath
        .type           $__internal_0_$__cuda_sm20_sqrt_rn_f32_slowpath,@function
        .size           $__internal_0_$__cuda_sm20_sqrt_rn_f32_slowpath,($__internal_1_$__cuda_sm3x_div_rn_noftz_f32_slowpath - $__internal_0_$__cuda_sm20_sqrt_rn_f32_slowpath)
$__internal_0_$__cuda_sm20_sqrt_rn_f32_slowpath:
[----:B------:R-:W-:-:S13]  /*21c0*/  LOP3.LUT P0, RZ, R2, 0x7fffffff, RZ, 0xc0, !PT ;  /* 0x7fffffff02ff7812 */ /* 0x000fda000780c0ff */
[----:B------:R-:W-:Y:S01]  /*21d0*/  @!P0 MOV R28, R2 ;  /* 0x00000002001c8202 */ /* 0x000fe20000000f00 */
[----:B------:R-:W-:Y:S06]  /*21e0*/  @!P0 BRA `(.L_x_35) ;  /* 0x0000000000408947 */ /* 0x000fec0003800000 */
[----:B------:R-:W-:-:S13]  /*21f0*/  FSETP.GEU.FTZ.AND P0, PT, R2, RZ, PT ;  /* 0x000000ff0200720b */ /* 0x000fda0003f1e000 */
[----:B------:R-:W-:Y:S01]  /*2200*/  @!P0 IMAD.MOV.U32 R28, RZ, RZ, 0x7fffffff ;  /* 0x7fffffffff1c8424 */ /* 0x000fe200078e00ff */
[----:B------:R-:W-:Y:S06]  /*2210*/  @!P0 BRA `(.L_x_35) ;  /* 0x0000000000348947 */ /* 0x000fec0003800000 */
[----:B------:R-:W-:-:S13]  /*2220*/  FSETP.GTU.FTZ.AND P0, PT, |R2|, +INF , PT ;  /* 0x7f8000000200780b */ /* 0x000fda0003f1c200 */
[----:B------:R-:W-:Y:S01]  /*2230*/  @P0 FADD.FTZ R28, R2, 1 ;  /* 0x3f800000021c0421 */ /* 0x000fe20000010000 */
[----:B------:R-:W-:Y:S06]  /*2240*/  @P0 BRA `(.L_x_35) ;  /* 0x0000000000280947 */ /* 0x000fec0003800000 */
[----:B------:R-:W-:-:S13]  /*2250*/  FSETP.NEU.FTZ.AND P0, PT, |R2|, +INF , PT ;  /* 0x7f8000000200780b */ /* 0x000fda0003f1d200 */
[----:B------:R-:W-:-:S04]  /*2260*/  @P0 FFMA R31, R2, 1.84467440737095516160e+19, RZ ;  /* 0x5f800000021f0823 */ /* 0x000fc800000000ff */
[----:B------:R-:W0:Y:S02]  /*2270*/  @P0 MUFU.RSQ R28, R31 ;  /* 0x0000001f001c0308 */ /* 0x000e240000001400 */
[----:B0-----:R-:W-:Y:S01]  /*2280*/  @P0 FMUL.FTZ R26, R31, R28 ;  /* 0x0000001c1f1a0220 */ /* 0x001fe20000410000 */
[----:B------:R-:W-:Y:S01]  /*2290*/  @P0 FMUL.FTZ R3, R28, 0.5 ;  /* 0x3f0000001c030820 */ /* 0x000fe20000410000 */
[----:B------:R-:W-:Y:S02]  /*22a0*/  @!P0 MOV R28, R2 ;  /* 0x00000002001c8202 */ /* 0x000fe40000000f00 */
[----:B------:R-:W-:-:S04]  /*22b0*/  @P0 FADD.FTZ R9, -R26, -RZ ;  /* 0x800000ff1a090221 */ /* 0x000fc80000010100 */
[----:B------:R-:W-:-:S04]  /*22c0*/  @P0 FFMA R9, R26, R9, R31 ;  /* 0x000000091a090223 */ /* 0x000fc8000000001f */
[----:B------:R-:W-:-:S04]  /*22d0*/  @P0 FFMA R3, R9, R3, R26 ;  /* 0x0000000309030223 */ /* 0x000fc8000000001a */
[----:B------:R-:W-:-:S07]  /*22e0*/  @P0 FMUL.FTZ R28, R3, 2.3283064365386962891e-10 ;  /* 0x2f800000031c0820 */ /* 0x000fce0000410000 */
.L_x_35:
[----:B------:R-:W-:Y:S02]  /*22f0*/  HFMA2 R3, -RZ, RZ, 0, 0 ;  /* 0x00000000ff037431 */ /* 0x000fe400000001ff */
[----:B------:R-:W-:-:S04]  /*2300*/  IMAD.MOV.U32 R2, RZ, RZ, R0 ;  /* 0x000000ffff027224 */ /* 0x000fc800078e0000 */
[----:B------:R-:W-:Y:S05]  /*2310*/  RET.REL.NODEC R2 `(_Z21batch_norm_relu_fusedPKfS0_S0_S0_S0_Pfiiiif) ;  /* 0xffffffdc02387950 */ /* 0x000fea0003c3ffff */
        .weak           $__internal_1_$__cuda_sm3x_div_rn_noftz_f32_slowpath
        .type           $__internal_1_$__cuda_sm3x_div_rn_noftz_f32_slowpath,@function
        .size           $__internal_1_$__cuda_sm3x_div_rn_noftz_f32_slowpath,(.L_x_93 - $__internal_1_$__cuda_sm3x_div_rn_noftz_f32_slowpath)
$__internal_1_$__cuda_sm3x_div_rn_noftz_f32_slowpath:
[----:B------:R-:W-:Y:S01]  /*2320*/  SHF.R.U32.HI R9, RZ, 0x17, R3 ;  /* 0x00000017ff097819 */ /* 0x000fe20000011603 */
[----:B------:R-:W-:Y:S01]  /*2330*/  BSSY.RECONVERGENT B2, `(.L_x_36) ;  /* 0x0000062000027945 */ /* 0x000fe20003800200 */
[----:B------:R-:W-:Y:S02]  /*2340*/  SHF.R.U32.HI R28, RZ, 0x17, R0 ;  /* 0x00000017ff1c7819 */ /* 0x000fe40000011600 */
[----:B------:R-:W-:Y:S02]  /*2350*/  LOP3.LUT R9, R9, 0xff, RZ, 0xc0, !PT ;  /* 0x000000ff09097812 */ /* 0x000fe400078ec0ff */
[----:B------:R-:W-:-:S03]  /*2360*/  LOP3.LUT R28, R28, 0xff, RZ, 0xc0, !PT ;  /* 0x000000ff1c1c7812 */ /* 0x000fc600078ec0ff */
[----:B------:R-:W-:Y:S01]  /*2370*/  VIADD R30, R9, 0xffffffff ;  /* 0xffffffff091e7836 */ /* 0x000fe20000000000 */
[----:B------:R-:W-:-:S04]  /*2380*/  IADD3 R31, PT, PT, R28, -0x1, RZ ;  /* 0xffffffff1c1f7810 */ /* 0x000fc80007ffe0ff */
[----:B------:R-:W-:-:S04]  /*2390*/  ISETP.GT.U32.AND P0, PT, R30, 0xfd, PT ;  /* 0x000000fd1e00780c */ /* 0x000fc80003f04070 */
[----:B------:R-:W-:-:S13]  /*23a0*/  ISETP.GT.U32.OR P0, PT, R31, 0xfd, P0 ;  /* 0x000000fd1f00780c */ /* 0x000fda0000704470 */
[----:B------:R-:W-:Y:S01]  /*23b0*/  @!P0 IMAD.MOV.U32 R26, RZ, RZ, RZ ;  /* 0x000000ffff1a8224 */ /* 0x000fe200078e00ff */
[----:B------:R-:W-:Y:S06]  /*23c0*/  @!P0 BRA `(.L_x_37) ;  /* 0x00000000005c8947 */ /* 0x000fec0003800000 */
[----:B------:R-:W-:Y:S02]  /*23d0*/  FSETP.GTU.FTZ.AND P0, PT, |R0|, +INF , PT ;  /* 0x7f8000000000780b */ /* 0x000fe40003f1c200 */
[----:B------:R-:W-:-:S04]  /*23e0*/  FSETP.GTU.FTZ.AND P1, PT, |R3|, +INF , PT ;  /* 0x7f8000000300780b */ /* 0x000fc80003f3c200 */
[----:B------:R-:W-:-:S13]  /*23f0*/  PLOP3.LUT P0, PT, P0, P1, PT, 0xf8, 0x8f ;  /* 0x00000000008f781c */ /* 0x000fda0000703f70 */
[----:B------:R-:W-:Y:S05]  /*2400*/  @P0 BRA `(.L_x_38) ;  /* 0x00000004004c0947 */ /* 0x000fea0003800000 */
[----:B------:R-:W-:-:S13]  /*2410*/  LOP3.LUT P0, RZ, R3, 0x7fffffff, R0, 0xc8, !PT ;  /* 0x7fffffff03ff7812 */ /* 0x000fda000780c800 */
[----:B------:R-:W-:Y:S05]  /*2420*/  @!P0 BRA `(.L_x_39) ;  /* 0x00000004003c8947 */ /* 0x000fea0003800000 */
[C---:B------:R-:W-:Y:S02]  /*2430*/  FSETP.NEU.FTZ.AND P2, PT, |R0|.reuse, +INF , PT ;  /* 0x7f8000000000780b */ /* 0x040fe40003f5d200 */
[----:B------:R-:W-:Y:S02]  /*2440*/  FSETP.NEU.FTZ.AND P1, PT, |R3|, +INF , PT ;  /* 0x7f8000000300780b */ /* 0x000fe40003f3d200 */
[----:B------:R-:W-:-:S11]  /*2450*/  FSETP.NEU.FTZ.AND P0, PT, |R0|, +INF , PT ;  /* 0x7f8000000000780b */ /* 0x000fd60003f1d200 */
[----:B------:R-:W-:Y:S05]  /*2460*/  @!P1 BRA !P2, `(.L_x_39) ;  /* 0x00000004002c9947 */ /* 0x000fea0005000000 */
[----:B------:R-:W-:-:S04]  /*2470*/  LOP3.LUT P2, RZ, R0, 0x7fffffff, RZ, 0xc0, !PT ;  /* 0x7fffffff00ff7812 */ /* 0x000fc8000784c0ff */
[----:B------:R-:W-:-:S13]  /*2480*/  PLOP3.LUT P1, PT, P1, P2, PT, 0x2f, 0xf2 ;  /* 0x0000000000f2781c */ /* 0x000fda0000f24577 */
[----:B------:R-:W-:Y:S05]  /*2490*/  @P1 BRA `(.L_x_40) ;  /* 0x0000000400181947 */ /* 0x000fea0003800000 */
[----:B------:R-:W-:-:S04]  /*24a0*/  LOP3.LUT P1, RZ, R3, 0x7fffffff, RZ, 0xc0, !PT ;  /* 0x7fffffff03ff7812 */ /* 0x000fc8000782c0ff */
[----:B------:R-:W-:-:S13]  /*24b0*/  PLOP3.LUT P0, PT, P0, P1, PT, 0x2f, 0xf2 ;  /* 0x0000000000f2781c */ /* 0x000fda0000702577 */
[----:B------:R-:W-:Y:S05]  /*24c0*/  @P0 BRA `(.L_x_41) ;  /* 0x0000000400000947 */ /* 0x000fea0003800000 */
[----:B------:R-:W-:Y:S02]  /*24d0*/  ISETP.GE.AND P0, PT, R31, RZ, PT ;  /* 0x000000ff1f00720c */ /* 0x000fe40003f06270 */
[----:B------:R-:W-:-:S11]  /*24e0*/  ISETP.GE.AND P1, PT, R30, RZ, PT ;  /* 0x000000ff1e00720c */ /* 0x000fd60003f26270 */
[----:B------:R-:W-:Y:S01]  /*24f0*/  @P0 MOV R26, RZ ;  /* 0x000000ff001a0202 */ /* 0x000fe20000000f00 */
[----:B------:R-:W-:Y:S02]  /*2500*/  @!P0 IMAD.MOV.U32 R26, RZ, RZ, -0x40 ;  /* 0xffffffc0ff1a8424 */ /* 0x000fe400078e00ff */
[----:B------:R-:W-:Y:S01]  /*2510*/  @!P0 FFMA R0, R0, 1.84467440737095516160e+19, RZ ;  /* 0x5f80000000008823 */ /* 0x000fe200000000ff */
[----:B------:R-:W-:Y:S02]  /*2520*/  @!P1 FFMA R3, R3, 1.84467440737095516160e+19, RZ ;  /* 0x5f80000003039823 */ /* 0x000fe400000000ff */
[----:B------:R-:W-:-:S07]  /*2530*/  @!P1 IADD3 R26, PT, PT, R26, 0x40, RZ ;  /* 0x000000401a1a9810 */ /* 0x000fce0007ffe0ff */
.L_x_37:
[----:B------:R-:W-:Y:S01]  /*2540*/  LEA R30, R9, 0xc0800000, 0x17 ;  /* 0xc0800000091e7811 */ /* 0x000fe200078eb8ff */
[----:B------:R-:W-:Y:S01]  /*2550*/  BSSY.RECONVERGENT B3, `(.L_x_42) ;  /* 0x0000036000037945 */ /* 0x000fe20003800200 */
[----:B------:R-:W-:-:S03]  /*2560*/  IADD3 R28, PT, PT, R28, -0x7f, RZ ;  /* 0xffffff811c1c7810 */ /* 0x000fc60007ffe0ff */
[----:B------:R-:W-:Y:S02]  /*2570*/  IMAD.IADD R33, R3, 0x1, -R30 ;  /* 0x0000000103217824 */ /* 0x000fe400078e0a1e */
[C---:B------:R-:W-:Y:S02]  /*2580*/  IMAD R0, R28.reuse, -0x800000, R0 ;  /* 0xff8000001c007824 */ /* 0x040fe400078e0200 */
[----:B------:R0:W1:Y:S01]  /*2590*/  MUFU.RCP R30, R33 ;  /* 0x00000021001e7308 */ /* 0x0000620000001000 */
[----:B------:R-:W-:Y:S01]  /*25a0*/  FADD.FTZ R3, -R33, -RZ ;  /* 0x800000ff21037221 */ /* 0x000fe20000010100 */
[----:B0-----:R-:W-:-:S05]  /*25b0*/  IADD3 R33, PT, PT, R28, 0x7f, -R9 ;  /* 0x0000007f1c217810 */ /* 0x001fca0007ffe809 */
[----:B------:R-:W-:Y:S02]  /*25c0*/  IMAD.IADD R33, R33, 0x1, R26 ;  /* 0x0000000121217824 */ /* 0x000fe400078e021a */
[----:B-1----:R-:W-:-:S04]  /*25d0*/  FFMA R31, R30, R3, 1 ;  /* 0x3f8000001e1f7423 */ /* 0x002fc80000000003 */
[----:B------:R-:W-:-:S04]  /*25e0*/  FFMA R31, R30, R31, R30 ;  /* 0x0000001f1e1f7223 */ /* 0x000fc8000000001e */
[----:B------:R-:W-:-:S04]  /*25f0*/  FFMA R30, R0, R31, RZ ;  /* 0x0000001f001e7223 */ /* 0x000fc800000000ff */
[----:B------:R-:W-:-:S04]  /*2600*/  FFMA R32, R3, R30, R0 ;  /* 0x0000001e03207223 */ /* 0x000fc80000000000 */
[----:B------:R-:W-:-:S04]  /*2610*/  FFMA R32, R31, R32, R30 ;  /* 0x000000201f207223 */ /* 0x000fc8000000001e */
[----:B------:R-:W-:-:S04]  /*2620*/  FFMA R3, R3, R32, R0 ;  /* 0x0000002003037223 */ /* 0x000fc80000000000 */
[----:B------:R-:W-:-:S05]  /*2630*/  FFMA R0, R31, R3, R32 ;  /* 0x000000031f007223 */ /* 0x000fca0000000020 */
[----:B------:R-:W-:-:S04]  /*2640*/  SHF.R.U32.HI R9, RZ, 0x17, R0 ;  /* 0x00000017ff097819 */ /* 0x000fc80000011600 */
[----:B------:R-:W-:-:S04]  /*2650*/  LOP3.LUT R26, R9, 0xff, RZ, 0xc0, !PT ;  /* 0x000000ff091a7812 */ /* 0x000fc800078ec0ff */
[----:B------:R-:W-:-:S05]  /*2660*/  IADD3 R9, PT, PT, R26, R33, RZ ;  /* 0x000000211a097210 */ /* 0x000fca0007ffe0ff */
[----:B------:R-:W-:-:S05]  /*2670*/  VIADD R26, R9, 0xffffffff ;  /* 0xffffffff091a7836 */ /* 0x000fca0000000000 */
[----:B------:R-:W-:-:S13]  /*2680*/  ISETP.GE.U32.AND P0, PT, R26, 0xfe, PT ;  /* 0x000000fe1a00780c */ /* 0x000fda0003f06070 */
[----:B------:R-:W-:Y:S05]  /*2690*/  @!P0 BRA `(.L_x_43) ;  /* 0x0000000000808947 */ /* 0x000fea0003800000 */
[----:B------:R-:W-:-:S13]  /*26a0*/  ISETP.GT.AND P0, PT, R9, 0xfe, PT ;  /* 0x000000fe0900780c */ /* 0x000fda0003f04270 */
[----:B------:R-:W-:Y:S05]  /*26b0*/  @P0 BRA `(.L_x_44) ;  /* 0x00000000006c0947 */ /* 0x000fea0003800000 */
[----:B------:R-:W-:-:S13]  /*26c0*/  ISETP.GE.AND P0, PT, R9, 0x1, PT ;  /* 0x000000010900780c */ /* 0x000fda0003f06270 */
[----:B------:R-:W-:Y:S05]  /*26d0*/  @P0 BRA `(.L_x_45) ;  /* 0x0000000000740947 */ /* 0x000fea0003800000 */
[----:B------:R-:W-:Y:S02]  /*26e0*/  ISETP.GE.AND P0, PT, R9, -0x18, PT ;  /* 0xffffffe80900780c */ /* 0x000fe40003f06270 */
[----:B------:R-:W-:-:S11]  /*26f0*/  LOP3.LUT R0, R0, 0x80000000, RZ, 0xc0, !PT ;  /* 0x8000000000007812 */ /* 0x000fd600078ec0ff */
[----:B------:R-:W-:Y:S05]  /*2700*/  @!P0 BRA `(.L_x_45) ;  /* 0x0000000000688947 */ /* 0x000fea0003800000 */
[CCC-:B------:R-:W-:Y:S01]  /*2710*/  FFMA.RZ R26, R31.reuse, R3.reuse, R32.reuse ;  /* 0x000000031f1a7223 */ /* 0x1c0fe2000000c020 */
[CCC-:B------:R-:W-:Y:S01]  /*2720*/  FFMA.RP R28, R31.reuse, R3.reuse, R32.reuse ;  /* 0x000000031f1c7223 */ /* 0x1c0fe20000008020 */
[----:B------:R-:W-:Y:S01]  /*2730*/  FFMA.RM R31, R31, R3, R32 ;  /* 0x000000031f1f7223 */ /* 0x000fe20000004020 */
[C---:B------:R-:W-:Y:S02]  /*2740*/  IADD3 R3, PT, PT, R9.reuse, 0x20, RZ ;  /* 0x0000002009037810 */ /* 0x040fe40007ffe0ff */
[----:B------:R-:W-:Y:S02]  /*2750*/  LOP3.LUT R26, R26, 0x7fffff, RZ, 0xc0, !PT ;  /* 0x007fffff1a1a7812 */ /* 0x000fe400078ec0ff */
[C---:B------:R-:W-:Y:S02]  /*2760*/  ISETP.NE.AND P2, PT, R9.reuse, RZ, PT ;  /* 0x000000ff0900720c */ /* 0x040fe40003f45270 */
[----:B------:R-:W-:Y:S02]  /*2770*/  LOP3.LUT R26, R26, 0x800000, RZ, 0xfc, !PT ;  /* 0x008000001a1a7812 */ /* 0x000fe400078efcff */
[----:B------:R-:W-:Y:S01]  /*2780*/  ISETP.NE.AND P1, PT, R9, RZ, PT ;  /* 0x000000ff0900720c */ /* 0x000fe20003f25270 */
[----:B------:R-:W-:Y:S01]  /*2790*/  IMAD.MOV R9, RZ, RZ, -R9 ;  /* 0x000000ffff097224 */ /* 0x000fe200078e0a09 */
[----:B------:R-:W-:-:S02]  /*27a0*/  SHF.L.U32 R3, R26, R3, RZ ;  /* 0x000000031a037219 */ /* 0x000fc400000006ff */
[----:B------:R-:W-:Y:S02]  /*27b0*/  FSETP.NEU.FTZ.AND P0, PT, R28, R31, PT ;  /* 0x0000001f1c00720b */ /* 0x000fe40003f1d000 */
[----:B------:R-:W-:Y:S02]  /*27c0*/  SEL R9, R9, RZ, P2 ;  /* 0x000000ff09097207 */ /* 0x000fe40001000000 */
[----:B------:R-:W-:Y:S02]  /*27d0*/  ISETP.NE.AND P1, PT, R3, RZ, P1 ;  /* 0x000000ff0300720c */ /* 0x000fe40000f25270 */
[----:B------:R-:W-:Y:S02]  /*27e0*/  SHF.R.U32.HI R26, RZ, R9, R26 ;  /* 0x00000009ff1a7219 */ /* 0x000fe4000001161a */
[----:B------:R-:W-:Y:S02]  /*27f0*/  PLOP3.LUT P0, PT, P0, P1, PT, 0xf8, 0x8f ;  /* 0x00000000008f781c */ /* 0x000fe40000703f70 */
[----:B------:R-:W-:-:S02]  /*2800*/  SHF.R.U32.HI R9, RZ, 0x1, R26 ;  /* 0x00000001ff097819 */ /* 0x000fc4000001161a */
[----:B------:R-:W-:-:S04]  /*2810*/  SEL R28, RZ, 0x1, !P0 ;  /* 0x00000001ff1c7807 */ /* 0x000fc80004000000 */
[----:B------:R-:W-:-:S04]  /*2820*/  LOP3.LUT R3, R28, 0x1, R9, 0xf8, !PT ;  /* 0x000000011c037812 */ /* 0x000fc800078ef809 */
[----:B------:R-:W-:-:S04]  /*2830*/  LOP3.LUT R26, R3, R26, RZ, 0xc0, !PT ;  /* 0x0000001a031a7212 */ /* 0x000fc800078ec0ff */
[----:B------:R-:W-:-:S04]  /*2840*/  IADD3 R9, PT, PT, R9, R26, RZ ;  /* 0x0000001a09097210 */ /* 0x000fc80007ffe0ff */
[----:B------:R-:W-:Y:S01]  /*2850*/  LOP3.LUT R0, R9, R0, RZ, 0xfc, !PT ;  /* 0x0000000009007212 */ /* 0x000fe200078efcff */
[----:B------:R-:W-:Y:S06]  /*2860*/  BRA `(.L_x_45) ;  /* 0x0000000000107947 */ /* 0x000fec0003800000 */
.L_x_44:
[----:B------:R-:W-:-:S04]  /*2870*/  LOP3.LUT R0, R0, 0x80000000, RZ, 0xc0, !PT ;  /* 0x8000000000007812 */ /* 0x000fc800078ec0ff */
[----:B------:R-:W-:Y:S01]  /*2880*/  LOP3.LUT R0, R0, 0x7f800000, RZ, 0xfc, !PT ;  /* 0x7f80000000007812 */ /* 0x000fe200078efcff */
[----:B------:R-:W-:Y:S06]  /*2890*/  BRA `(.L_x_45) ;  /* 0x0000000000047947 */ /* 0x000fec0003800000 */
.L_x_43:
[----:B------:R-:W-:-:S07]  /*28a0*/  IMAD R0, R33, 0x800000, R0 ;  /* 0x0080000021007824 */ /* 0x000fce00078e0200 */
.L_x_45:
[----:B------:R-:W-:Y:S05]  /*28b0*/  BSYNC.RECONVERGENT B3 ;  /* 0x0000000000037941 */ /* 0x000fea0003800200 */
.L_x_42:
[----:B------:R-:W-:Y:S05]  /*28c0*/  BRA `(.L_x_46) ;  /* 0x0000000000207947 */ /* 0x000fea0003800000 */
.L_x_41:
[----:B------:R-:W-:-:S04]  /*28d0*/  LOP3.LUT R0, R3, 0x80000000, R0, 0x48, !PT ;  /* 0x8000000003007812 */ /* 0x000fc800078e4800 */
[----:B------:R-:W-:Y:S01]  /*28e0*/  LOP3.LUT R0, R0, 0x7f800000, RZ, 0xfc, !PT ;  /* 0x7f80000000007812 */ /* 0x000fe200078efcff */
[----:B------:R-:W-:Y:S06]  /*28f0*/  BRA `(.L_x_46) ;  /* 0x0000000000147947 */ /* 0x000fec0003800000 */
.L_x_40:
[----:B------:R-:W-:Y:S01]  /*2900*/  LOP3.LUT R0, R3, 0x80000000, R0, 0x48, !PT ;  /* 0x8000000003007812 */ /* 0x000fe200078e4800 */
[----:B------:R-:W-:Y:S06]  /*2910*/  BRA `(.L_x_46) ;  /* 0x00000000000c7947 */ /* 0x000fec0003800000 */
.L_x_39:
[----:B------:R-:W0:Y:S01]  /*2920*/  MUFU.RSQ R0, -QNAN ;  /* 0xffc0000000007908 */ /* 0x000e220000001400 */
[----:B------:R-:W-:Y:S05]  /*2930*/  BRA `(.L_x_46) ;  /* 0x0000000000047947 */ /* 0x000fea0003800000 */
.L_x_38:
[----:B------:R-:W-:-:S07]  /*2940*/  FADD.FTZ R0, R0, R3 ;  /* 0x0000000300007221 */ /* 0x000fce0000010000 */
.L_x_46:
[----:B------:R-:W-:Y:S05]  /*2950*/  BSYNC.RECONVERGENT B2 ;  /* 0x0000000000027941 */ /* 0x000fea0003800200 */
.L_x_36:
[----:B------:R-:W-:-:S04]  /*2960*/  HFMA2 R3, -RZ, RZ, 0, 0 ;  /* 0x00000000ff037431 */ /* 0x000fc800000001ff */
[----:B0-----:R-:W-:Y:S05]  /*2970*/  RET.REL.NODEC R2 `(_Z21batch_norm_relu_fusedPKfS0_S0_S0_S0_Pfiiiif) ;  /* 0xffffffd402a07950 */ /* 0x001fea0003c3ffff */
.L_x_47:
        /* <DEDUP_REMOVED lines=16> */
.L_x_93:


//--------------------- .text._Z14sigmoid_kernelPfi --------------------------
	.section	.text._Z14sigmoid_kernelPfi,"ax",@progbits
	.align	128
        .global         _Z14sigmoid_kernelPfi
        .type           _Z14sigmoid_kernelPfi,@function
        .size           _Z14sigmoid_kernelPfi,(.L_x_94 - _Z14sigmoid_kernelPfi)
        .other          _Z14sigmoid_kernelPfi,@"STO_CUDA_ENTRY STV_DEFAULT"
_Z14sigmoid_kernelPfi:
.text._Z14sigmoid_kernelPfi:
[----:B------:R-:W-:Y:S01]  /*0000*/  LDC R1, c[0x0][0x37c] ;  /* 0x0000df00ff017b82 */ /* 0x000fe20000000800 */
[----:B------:R-:W0:Y:S07]  /*0010*/  S2R R6, SR_TID.X ;  /* 0x0000000000067919 */ /* 0x000e2e0000002100 */
[----:B------:R-:W0:Y:S01]  /*0020*/  S2UR UR4, SR_CTAID.X ;  /* 0x00000000000479c3 */ /* 0x000e220000002500 */
[----:B------:R-:W1:Y:S07]  /*0030*/  LDCU UR6, c[0x0][0x388] ;  /* 0x00007100ff0677ac */ /* 0x000e6e0008000800 */
[----:B------:R-:W0:Y:S01]  /*0040*/  LDC R3, c[0x0][0x360] ;  /* 0x0000d800ff037b82 */ /* 0x000e220000000800 */
[----:B------:R-:W2:Y:S01]  /*0050*/  LDCU UR5, c[0x0][0x370] ;  /* 0x00006e00ff0577ac */ /* 0x000ea20008000800 */
[----:B0-----:R-:W-:-:S02]  /*0060*/  IMAD R6, R3, UR4, R6 ;  /* 0x0000000403067c24 */ /* 0x001fc4000f8e0206 */
[----:B--2---:R-:W-:-:S03]  /*0070*/  IMAD R3, R3, UR5, RZ ;  /* 0x0000000503037c24 */ /* 0x004fc6000f8e02ff */
[----:B-1----:R-:W-:-:S13]  /*0080*/  ISETP.GE.AND P0, PT, R6, UR6, PT ;  /* 0x0000000606007c0c */ /* 0x002fda000bf06270 */
[----:B------:R-:W-:Y:S05]  /*0090*/  @P0 EXIT ;  /* 0x000000000000094d */ /* 0x000fea0003800000 */
[----:B------:R-:W0:Y:S01]  /*00a0*/  I2F.U32.RP R8, R3 ;  /* 0x0000000300087306 */ /* 0x000e220000209000 */
[C---:B------:R-:W-:Y:S01]  /*00b0*/  IADD3 R0, PT, PT, R3.reuse, R6, RZ ;  /* 0x0000000603007210 */ /* 0x040fe20007ffe0ff */
[----:B------:R-:W-:Y:S01]  /*00c0*/  IMAD.MOV R9, RZ, RZ, -R3 ;  /* 0x000000ffff097224 */ /* 0x000fe200078e0a03 */
[----:B------:R-:W-:Y:S01]  /*00d0*/  ISETP.NE.U32.AND P2, PT, R3, RZ, PT ;  /* 0x000000ff0300720c */ /* 0x000fe20003f45070 */
[----:B------:R-:W1:Y:S01]  /*00e0*/  LDCU.64 UR4, c[0x0][0x358] ;  /* 0x00006b00ff0477ac */ /* 0x000e620008000a00 */
[C---:B------:R-:W-:Y:S01]  /*00f0*/  ISETP.GE.AND P0, PT, R0.reuse, UR6, PT ;  /* 0x0000000600007c0c */ /* 0x040fe2000bf06270 */
[----:B------:R-:W-:Y:S01]  /*0100*/  BSSY.RECONVERGENT B0, `(.L_x_48) ;  /* 0x000003b000007945 */ /* 0x000fe20003800200 */
[----:B------:R-:W-:Y:S02]  /*0110*/  VIMNMX R7, PT, PT, R0, UR6, !PT ;  /* 0x0000000600077c48 */ /* 0x000fe4000ffe0100 */
[----:B------:R-:W-:-:S04]  /*0120*/  SEL R2, RZ, 0x1, P0 ;  /* 0x00000001ff027807 */ /* 0x000fc80000000000 */
[----:B------:R-:W-:Y:S01]  /*0130*/  IADD3 R0, PT, PT, R7, -R0, -R2 ;  /* 0x8000000007007210 */ /* 0x000fe20007ffe802 */
[----:B0-----:R-:W0:Y:S02]  /*0140*/  MUFU.RCP R8, R8 ;  /* 0x0000000800087308 */ /* 0x001e240000001000 */
[----:B0-----:R-:W-:-:S06]  /*0150*/  IADD3 R4, PT, PT, R8, 0xffffffe, RZ ;  /* 0x0ffffffe08047810 */ /* 0x001fcc0007ffe0ff */
[----:B------:R0:W2:Y:S02]  /*0160*/  F2I.FTZ.U32.TRUNC.NTZ R5, R4 ;  /* 0x0000000400057305 */ /* 0x0000a4000021f000 */
[----:B0-----:R-:W-:Y:S02]  /*0170*/  IMAD.MOV.U32 R4, RZ, RZ, RZ ;  /* 0x000000ffff047224 */ /* 0x001fe400078e00ff */
[----:B--2---:R-:W-:-:S04]  /*0180*/  IMAD R9, R9, R5, RZ ;  /* 0x0000000509097224 */ /* 0x004fc800078e02ff */
        /* <DEDUP_REMOVED lines=13> */
[----:B-1----:R-:W-:Y:S05]  /*0260*/  @!P0 BRA `(.L_x_49) ;  /* 0x0000000000908947 */ /* 0x002fea0003800000 */
[----:B------:R-:W0:Y:S01]  /*0270*/  LDC.64 R4, c[0x0][0x380] ;  /* 0x0000e000ff047b82 */ /* 0x000e220000000a00 */
[----:B------:R-:W-:-:S05]  /*0280*/  VIADD R0, R7, 0x1 ;  /* 0x0000000107007836 */ /* 0x000fca0000000000 */
[----:B------:R-:W-:-:S04]  /*0290*/  LOP3.LUT R0, R0, 0x3, RZ, 0xc0, !PT ;  /* 0x0000000300007812 */ /* 0x000fc800078ec0ff */
[----:B------:R-:W-:-:S07]  /*02a0*/  IADD3 R10, PT, PT, -R0, RZ, RZ ;  /* 0x000000ff000a7210 */ /* 0x000fce0007ffe1ff */
.L_x_53:
[----:B01----:R-:W-:-:S05]  /*02b0*/  IMAD.WIDE R8, R6, 0x4, R4 ;  /* 0x0000000406087825 */ /* 0x003fca00078e0204 */
[----:B------:R-:W2:Y:S01]  /*02c0*/  LDG.E R0, desc[UR4][R8.64] ;  /* 0x0000000408007981 */ /* 0x000ea2000c1e1900 */
[----:B------:R-:W-:Y:S02]  /*02d0*/  HFMA2 R13, -RZ, RZ, 3.7421875, 0 ;  /* 0x437c0000ff0d7431 */ /* 0x000fe400000001ff */
[----:B------:R-:W-:Y:S01]  /*02e0*/  IMAD.MOV.U32 R11, RZ, RZ, 0x3bbb989d ;  /* 0x3bbb989dff0b7424 */ /* 0x000fe200078e00ff */
[----:B------:R-:W-:Y:S01]  /*02f0*/  BSSY.RECONVERGENT B1, `(.L_x_50) ;  /* 0x0000018000017945 */ /* 0x000fe20003800200 */
[----:B------:R-:W-:-:S05]  /*0300*/  VIADD R10, R10, 0x1 ;  /* 0x000000010a0a7836 */ /* 0x000fca0000000000 */
[----:B------:R-:W-:Y:S01]  /*0310*/  ISETP.NE.AND P3, PT, R10, RZ, PT ;  /* 0x000000ff0a00720c */ /* 0x000fe20003f65270 */
[----:B--2---:R-:W-:-:S04]  /*0320*/  FFMA.SAT R2, R0, -R11, 0.5 ;  /* 0x3f00000000027423 */ /* 0x004fc8000000280b */
[----:B------:R-:W-:-:S04]  /*0330*/  FFMA.RM R2, R2, R13, 12582913 ;  /* 0x4b40000102027423 */ /* 0x000fc8000000400d */
[C---:B------:R-:W-:Y:S01]  /*0340*/  FADD R11, R2.reuse, -12583039 ;  /* 0xcb40007f020b7421 */ /* 0x040fe20000000000 */
[----:B------:R-:W-:-:S03]  /*0350*/  IMAD.SHL.U32 R2, R2, 0x800000, RZ ;  /* 0x0080000002027824 */ /* 0x000fc600078e00ff */
[----:B------:R-:W-:-:S04]  /*0360*/  FFMA R11, R0, -1.4426950216293334961, -R11 ;  /* 0xbfb8aa3b000b7823 */ /* 0x000fc8000000080b */
[----:B------:R-:W-:-:S06]  /*0370*/  FFMA R11, R0, -1.925963033500011079e-08, R11 ;  /* 0xb2a57060000b7823 */ /* 0x000fcc000000000b */
[----:B------:R-:W0:Y:S02]  /*0380*/  MUFU.EX2 R11, R11 ;  /* 0x0000000b000b7308 */ /* 0x000e240000000800 */
[----:B0-----:R-:W-:-:S05]  /*0390*/  FFMA R2, R2, R11, 1 ;  /* 0x3f80000002027423 */ /* 0x001fca000000000b */
[----:B------:R-:W-:-:S04]  /*03a0*/  IADD3 R0, PT, PT, R2, 0x1800000, RZ ;  /* 0x0180000002007810 */ /* 0x000fc80007ffe0ff */
[----:B------:R-:W-:-:S04]  /*03b0*/  LOP3.LUT R0, R0, 0x7f800000, RZ, 0xc0, !PT ;  /* 0x7f80000000007812 */ /* 0x000fc800078ec0ff */
[----:B------:R-:W-:-:S13]  /*03c0*/  ISETP.GT.U32.AND P0, PT, R0, 0x1ffffff, PT ;  /* 0x01ffffff0000780c */ /* 0x000fda0003f04070 */
[----:B------:R-:W-:Y:S05]  /*03d0*/  @P0 BRA `(.L_x_51) ;  /* 0x0000000000140947 */ /* 0x000fea0003800000 */
[----:B------:R-:W-:Y:S02]  /*03e0*/  MOV R0, R2 ;  /* 0x0000000200007202 */ /* 0x000fe40000000f00 */
[----:B------:R-:W-:-:S07]  /*03f0*/  MOV R12, 0x410 ;  /* 0x00000410000c7802 */ /* 0x000fce0000000f00 */
[----:B------:R-:W-:Y:S05]  /*0400*/  CALL.REL.NOINC `($__internal_2_$__cuda_sm20_rcp_rn_f32_slowpath) ;  /* 0x00000008000c7944 */ /* 0x000fea0003c00000 */
[----:B------:R-:W-:Y:S01]  /*0410*/  IMAD.MOV.U32 R11, RZ, RZ, R0 ;  /* 0x000000ffff0b7224 */ /* 0x000fe200078e0000 */
[----:B------:R-:W-:Y:S06]  /*0420*/  BRA `(.L_x_52) ;  /* 0x0000000000107947 */ /* 0x000fec0003800000 */
.L_x_51:
[----:B------:R-:W0:Y:S02]  /*0430*/  MUFU.RCP R11, R2 ;  /* 0x00000002000b7308 */ /* 0x000e240000001000 */
[----:B0-----:R-:W-:-:S04]  /*0440*/  FFMA R0, R2, R11, -1 ;  /* 0xbf80000002007423 */ /* 0x001fc8000000000b */
[----:B------:R-:W-:-:S04]  /*0450*/  FADD.FTZ R0, -R0, -RZ ;  /* 0x800000ff00007221 */ /* 0x000fc80000010100 */
[----:B------:R-:W-:-:S07]  /*0460*/  FFMA R11, R11, R0, R11 ;  /* 0x000000000b0b7223 */ /* 0x000fce000000000b */
.L_x_52:
[----:B------:R-:W-:Y:S05]  /*0470*/  BSYNC.RECONVERGENT B1 ;  /* 0x0000000000017941 */ /* 0x000fea0003800200 */
.L_x_50:
[----:B------:R1:W-:Y:S01]  /*0480*/  STG.E desc[UR4][R8.64], R11 ;  /* 0x0000000b08007986 */ /* 0x0003e2000c101904 */
[----:B------:R-:W-:Y:S01]  /*0490*/  IADD3 R6, PT, PT, R3, R6, RZ ;  /* 0x0000000603067210 */ /* 0x000fe20007ffe0ff */
[----:B------:R-:W-:Y:S06]  /*04a0*/  @P3 BRA `(.L_x_53) ;  /* 0xfffffffc00803947 */ /* 0x000fec000383ffff */
.L_x_49:
[----:B------:R-:W-:Y:S05]  /*04b0*/  BSYNC.RECONVERGENT B0 ;  /* 0x0000000000007941 */ /* 0x000fea0003800200 */
.L_x_48:
[----:B------:R-:W0:Y:S01]  /*04c0*/  LDC.64 R4, c[0x0][0x380] ;  /* 0x0000e000ff047b82 */ /* 0x000e220000000a00 */
[----:B------:R-:W-:Y:S01]  /*04d0*/  ISETP.GE.U32.AND P0, PT, R7, 0x3, PT ;  /* 0x000000030700780c */ /* 0x000fe20003f06070 */
[----:B------:R-:W2:-:S12]  /*04e0*/  LDCU UR6, c[0x0][0x388] ;  /* 0x00007100ff0677ac */ /* 0x000e980008000800 */
[----:B--2---:R-:W-:Y:S05]  /*04f0*/  @!P0 EXIT ;  /* 0x000000000000894d */ /* 0x004fea0003800000 */
.L_x_66:
[----:B01----:R-:W-:-:S05]  /*0500*/  IMAD.WIDE R8, R6, 0x4, R4 ;  /* 0x0000000406087825 */ /* 0x003fca00078e0204 */
[----:B------:R-:W2:Y:S01]  /*0510*/  LDG.E R0, desc[UR4][R8.64] ;  /* 0x0000000408007981 */ /* 0x000ea2000c1e1900 */
[----:B------:R-:W-:Y:S01]  /*0520*/  IMAD.MOV.U32 R7, RZ, RZ, 0x3bbb989d ;  /* 0x3bbb989dff077424 */ /* 0x000fe200078e00ff */
[----:B------:R-:W-:Y:S01]  /*0530*/  MOV R11, 0x437c0000 ;  /* 0x437c0000000b7802 */ /* 0x000fe20000000f00 */
[----:B------:R-:W-:Y:S02]  /*0540*/  BSSY.RECONVERGENT B0, `(.L_x_54) ;  /* 0x0000016000007945 */ /* 0x000fe40003800200 */
[----:B--2---:R-:W-:-:S04]  /*0550*/  FFMA.SAT R2, R0, -R7, 0.5 ;  /* 0x3f00000000027423 */ /* 0x004fc80000002807 */
[----:B------:R-:W-:-:S04]  /*0560*/  FFMA.RM R2, R2, R11, 12582913 ;  /* 0x4b40000102027423 */ /* 0x000fc8000000400b */
[C---:B------:R-:W-:Y:S01]  /*0570*/  FADD R7, R2.reuse, -12583039 ;  /* 0xcb40007f02077421 */ /* 0x040fe20000000000 */
[----:B------:R-:W-:-:S03]  /*0580*/  SHF.L.U32 R2, R2, 0x17, RZ ;  /* 0x0000001702027819 */ /* 0x000fc600000006ff */
[----:B------:R-:W-:-:S04]  /*0590*/  FFMA R7, R0, -1.4426950216293334961, -R7 ;  /* 0xbfb8aa3b00077823 */ /* 0x000fc80000000807 */
[----:B------:R-:W-:-:S06]  /*05a0*/  FFMA R7, R0, -1.925963033500011079e-08, R7 ;  /* 0xb2a5706000077823 */ /* 0x000fcc0000000007 */
[----:B------:R-:W0:Y:S02]  /*05b0*/  MUFU.EX2 R7, R7 ;  /* 0x0000000700077308 */ /* 0x000e240000000800 */
[----:B0-----:R-:W-:-:S04]  /*05c0*/  FFMA R2, R2, R7, 1 ;  /* 0x3f80000002027423 */ /* 0x001fc80000000007 */
[----:B------:R-:W-:-:S05]  /*05d0*/  VIADD R0, R2, 0x1800000 ;  /* 0x0180000002007836 */ /* 0x000fca0000000000 */
[----:B------:R-:W-:-:S04]  /*05e0*/  LOP3.LUT R0, R0, 0x7f800000, RZ, 0xc0, !PT ;  /* 0x7f80000000007812 */ /* 0x000fc800078ec0ff */
[----:B------:R-:W-:-:S13]  /*05f0*/  ISETP.GT.U32.AND P0, PT, R0, 0x1ffffff, PT ;  /* 0x01ffffff0000780c */ /* 0x000fda0003f04070 */
[----:B------:R-:W-:Y:S05]  /*0600*/  @P0 BRA `(.L_x_55) ;  /* 0x0000000000140947 */ /* 0x000fea0003800000 */
[----:B------:R-:W-:Y:S02]  /*0610*/  MOV R0, R2 ;  /* 0x0000000200007202 */ /* 0x000fe40000000f00 */
[----:B------:R-:W-:-:S07]  /*0620*/  MOV R12, 0x640 ;  /* 0x00000640000c7802 */ /* 0x000fce0000000f00 */
[----:B------:R-:W-:Y:S05]  /*0630*/  CALL.REL.NOINC `($__internal_2_$__cuda_sm20_rcp_rn_f32_slowpath) ;  /* 0x0000000400807944 */ /* 0x000fea0003c00000 */
[----:B------:R-:W-:Y:S01]  /*0640*/  MOV R7, R0 ;  /* 0x0000000000077202 */ /* 0x000fe20000000f00 */
[----:B------:R-:W-:Y:S06]  /*0650*/  BRA `(.L_x_56) ;  /* 0x0000000000107947 */ /* 0x000fec0003800000 */
.L_x_55:
[----:B------:R-:W0:Y:S02]  /*0660*/  MUFU.RCP R7, R2 ;  /* 0x0000000200077308 */ /* 0x000e240000001000 */
[----:B0-----:R-:W-:-:S04]  /*0670*/  FFMA R0, R2, R7, -1 ;  /* 0xbf80000002007423 */ /* 0x001fc80000000007 */
[----:B------:R-:W-:-:S04]  /*0680*/  FADD.FTZ R0, -R0, -RZ ;  /* 0x800000ff00007221 */ /* 0x000fc80000010100 */
[----:B------:R-:W-:-:S07]  /*0690*/  FFMA R7, R7, R0, R7 ;  /* 0x0000000007077223 */ /* 0x000fce0000000007 */
.L_x_56:
[----:B------:R-:W-:Y:S05]  /*06a0*/  BSYNC.RECONVERGENT B0 ;  /* 0x0000000000007941 */ /* 0x000fea0003800200 */
.L_x_54:
[----:B------:R-:W-:Y:S01]  /*06b0*/  IMAD.WIDE R10, R3, 0x4, R8 ;  /* 0x00000004030a7825 */ /* 0x000fe200078e0208 */
[----:B------:R0:W-:Y:S04]  /*06c0*/  STG.E desc[UR4][R8.64], R7 ;  /* 0x0000000708007986 */ /* 0x0001e8000c101904 */
[----:B------:R-:W2:Y:S01]  /*06d0*/  LDG.E R0, desc[UR4][R10.64] ;  /* 0x000000040a007981 */ /* 0x000ea2000c1e1900 */
[----:B------:R-:W-:Y:S02]  /*06e0*/  HFMA2 R15, -RZ, RZ, 3.7421875, 0 ;  /* 0x437c0000ff0f7431 */ /* 0x000fe400000001ff */
[----:B------:R-:W-:Y:S01]  /*06f0*/  IMAD.MOV.U32 R13, RZ, RZ, 0x3bbb989d ;  /* 0x3bbb989dff0d7424 */ /* 0x000fe200078e00ff */
[----:B------:R-:W-:Y:S03]  /*0700*/  BSSY.RECONVERGENT B0, `(.L_x_57) ;  /* 0x0000016000007945 */ /* 0x000fe60003800200 */
[----:B--2---:R-:W-:-:S04]  /*0710*/  FFMA.SAT R2, R0, -R13, 0.5 ;  /* 0x3f00000000027423 */ /* 0x004fc8000000280d */
[----:B------:R-:W-:-:S04]  /*0720*/  FFMA.RM R2, R2, R15, 12582913 ;  /* 0x4b40000102027423 */ /* 0x000fc8000000400f */
[C---:B------:R-:W-:Y:S01]  /*0730*/  FADD R13, R2.reuse, -12583039 ;  /* 0xcb40007f020d7421 */ /* 0x040fe20000000000 */
[----:B------:R-:W-:-:S03]  /*0740*/  SHF.L.U32 R2, R2, 0x17, RZ ;  /* 0x0000001702027819 */ /* 0x000fc600000006ff */
[----:B------:R-:W-:-:S04]  /*0750*/  FFMA R13, R0, -1.4426950216293334961, -R13 ;  /* 0xbfb8aa3b000d7823 */ /* 0x000fc8000000080d */
[----:B------:R-:W-:-:S06]  /*0760*/  FFMA R13, R0, -1.925963033500011079e-08, R13 ;  /* 0xb2a57060000d7823 */ /* 0x000fcc000000000d */
[----:B------:R-:W1:Y:S02]  /*0770*/  MUFU.EX2 R13, R13 ;  /* 0x0000000d000d7308 */ /* 0x000e640000000800 */
[----:B-1----:R-:W-:-:S04]  /*0780*/  FFMA R2, R2, R13, 1 ;  /* 0x3f80000002027423 */ /* 0x002fc8000000000d */
[----:B------:R-:W-:-:S05]  /*0790*/  VIADD R0, R2, 0x1800000 ;  /* 0x0180000002007836 */ /* 0x000fca0000000000 */
[----:B------:R-:W-:-:S04]  /*07a0*/  LOP3.LUT R0, R0, 0x7f800000, RZ, 0xc0, !PT ;  /* 0x7f80000000007812 */ /* 0x000fc800078ec0ff */
[----:B------:R-:W-:-:S13]  /*07b0*/  ISETP.GT.U32.AND P0, PT, R0, 0x1ffffff, PT ;  /* 0x01ffffff0000780c */ /* 0x000fda0003f04070 */
[----:B0-----:R-:W-:Y:S05]  /*07c0*/  @P0 BRA `(.L_x_58) ;  /* 0x0000000000140947 */ /* 0x001fea0003800000 */
[----:B------:R-:W-:Y:S02]  /*07d0*/  MOV R0, R2 ;  /* 0x0000000200007202 */ /* 0x000fe40000000f00 */
[----:B------:R-:W-:-:S07]  /*07e0*/  MOV R12, 0x800 ;  /* 0x00000800000c7802 */ /* 0x000fce0000000f00 */
[----:B------:R-:W-:Y:S05]  /*07f0*/  CALL.REL.NOINC `($__internal_2_$__cuda_sm20_rcp_rn_f32_slowpath) ;  /* 0x0000000400107944 */ /* 0x000fea0003c00000 */
[----:B------:R-:W-:Y:S01]  /*0800*/  MOV R7, R0 ;  /* 0x0000000000077202 */ /* 0x000fe20000000f00 */
[----:B------:R-:W-:Y:S06]  /*0810*/  BRA `(.L_x_59) ;  /* 0x0000000000107947 */ /* 0x000fec0003800000 */
.L_x_58:
[----:B------:R-:W0:Y:S02]  /*0820*/  MUFU.RCP R7, R2 ;  /* 0x0000000200077308 */ /* 0x000e240000001000 */
[----:B0-----:R-:W-:-:S04]  /*0830*/  FFMA R0, R2, R7, -1 ;  /* 0xbf80000002007423 */ /* 0x001fc80000000007 */
[----:B------:R-:W-:-:S04]  /*0840*/  FADD.FTZ R0, -R0, -RZ ;  /* 0x800000ff00007221 */ /* 0x000fc80000010100 */
[----:B------:R-:W-:-:S07]  /*0850*/  FFMA R7, R7, R0, R7 ;  /* 0x0000000007077223 */ /* 0x000fce0000000007 */
.L_x_59:
[----:B------:R-:W-:Y:S05]  /*0860*/  BSYNC.RECONVERGENT B0 ;  /* 0x0000000000007941 */ /* 0x000fea0003800200 */
.L_x_57:
        /* <DEDUP_REMOVED lines=23> */
.L_x_61:
[----:B------:R-:W0:Y:S02]  /*09e0*/  MUFU.RCP R7, R2 ;  /* 0x0000000200077308 */ /* 0x000e240000001000 */
[----:B0-----:R-:W-:-:S04]  /*09f0*/  FFMA R0, R2, R7, -1 ;  /* 0xbf80000002007423 */ /* 0x001fc80000000007 */
[----:B------:R-:W-:-:S04]  /*0a00*/  FADD.FTZ R0, -R0, -RZ ;  /* 0x800000ff00007221 */ /* 0x000fc80000010100 */
[----:B------:R-:W-:-:S07]  /*0a10*/  FFMA R7, R7, R0, R7 ;  /* 0x0000000007077223 */ /* 0x000fce0000000007 */
.L_x_62:
[----:B------:R-:W-:Y:S05]  /*0a20*/  BSYNC.RECONVERGENT B0 ;  /* 0x0000000000007941 */ /* 0x000fea0003800200 */
.L_x_60:
        /* <DEDUP_REMOVED lines=23> */
.L_x_64:
[----:B------:R-:W0:Y:S02]  /*0ba0*/  MUFU.RCP R7, R2 ;  /* 0x0000000200077308 */ /* 0x000e240000001000 */
[----:B0-----:R-:W-:-:S04]  /*0bb0*/  FFMA R0, R2, R7, -1 ;  /* 0xbf80000002007423 */ /* 0x001fc80000000007 */
[----:B------:R-:W-:-:S04]  /*0bc0*/  FADD.FTZ R0, -R0, -RZ ;  /* 0x800000ff00007221 */ /* 0x000fc80000010100 */
[----:B------:R-:W-:-:S07]  /*0bd0*/  FFMA R7, R7, R0, R7 ;  /* 0x0000000007077223 */ /* 0x000fce0000000007 */
.L_x_65:
[----:B------:R-:W-:Y:S05]  /*0be0*/  BSYNC.RECONVERGENT B0 ;  /* 0x0000000000007941 */ /* 0x000fea0003800200 */
.L_x_63:
[----:B------:R2:W-:Y:S01]  /*0bf0*/  STG.E desc[UR4][R10.64], R7 ;  /* 0x000000070a007986 */ /* 0x0005e2000c101904 */
[----:B------:R-:W-:-:S05]  /*0c00*/  IMAD R6, R3, 0x4, R6 ;  /* 0x0000000403067824 */ /* 0x000fca00078e0206 */
[----:B------:R-:W-:-:S13]  /*0c10*/  ISETP.GE.AND P0, PT, R6, UR6, PT ;  /* 0x0000000606007c0c */ /* 0x000fda000bf06270 */
[----:B--2---:R-:W-:Y:S05]  /*0c20*/  @!P0 BRA `(.L_x_66) ;  /* 0xfffffff800348947 */ /* 0x004fea000383ffff */
[----:B------:R-:W-:Y:S05]  /*0c30*/  EXIT ;  /* 0x000000000000794d */ /* 0x000fea0003800000 */
        .weak           $__internal_2_$__cuda_sm20_rcp_rn_f32_slowpath
        .type           $__internal_2_$__cuda_sm20_rcp_rn_f32_slowpath,@function
        .size           $__internal_2_$__cuda_sm20_rcp_rn_f32_slowpath,(.L_x_94 - $__internal_2_$__cuda_sm20_rcp_rn_f32_slowpath)
$__internal_2_$__cuda_sm20_rcp_rn_f32_slowpath:
[----:B------:R-:W-:Y:S01]  /*0c40*/  SHF.L.U32 R2, R0, 0x1, RZ ;  /* 0x0000000100027819 */ /* 0x000fe200000006ff */
[----:B------:R-:W-:Y:S03]  /*0c50*/  BSSY.RECONVERGENT B2, `(.L_x_67) ;  /* 0x0000030000027945 */ /* 0x000fe60003800200 */
[----:B------:R-:W-:-:S04]  /*0c60*/  SHF.R.U32.HI R2, RZ, 0x18, R2 ;  /* 0x00000018ff027819 */ /* 0x000fc80000011602 */
[----:B------:R-:W-:-:S13]  /*0c70*/  ISETP.NE.U32.AND P0, PT, R2, RZ, PT ;  /* 0x000000ff0200720c */ /* 0x000fda0003f05070 */
[----:B------:R-:W-:Y:S05]  /*0c80*/  @P0 BRA `(.L_x_68) ;  /* 0x0000000000280947 */ /* 0x000fea0003800000 */
[----:B------:R-:W-:-:S04]  /*0c90*/  SHF.L.U32 R2, R0, 0x1, RZ ;  /* 0x0000000100027819 */ /* 0x000fc800000006ff */
[----:B------:R-:W-:-:S13]  /*0ca0*/  ISETP.NE.AND P0, PT, R2, RZ, PT ;  /* 0x000000ff0200720c */ /* 0x000fda0003f05270 */
[----:B------:R-:W-:Y:S01]  /*0cb0*/  @P0 FFMA R14, R0, 1.84467440737095516160e+19, RZ ;  /* 0x5f800000000e0823 */ /* 0x000fe200000000ff */
[----:B------:R-:W-:Y:S08]  /*0cc0*/  @!P0 MUFU.RCP R13, R0 ;  /* 0x00000000000d8308 */ /* 0x000ff00000001000 */
[----:B------:R-:W0:Y:S02]  /*0cd0*/  @P0 MUFU.RCP R15, R14 ;  /* 0x0000000e000f0308 */ /* 0x000e240000001000 */
[----:B0-----:R-:W-:-:S04]  /*0ce0*/  @P0 FFMA R2, R14, R15, -1 ;  /* 0xbf8000000e020423 */ /* 0x001fc8000000000f */
[----:B------:R-:W-:-:S04]  /*0cf0*/  @P0 FADD.FTZ R2, -R2, -RZ ;  /* 0x800000ff02020221 */ /* 0x000fc80000010100 */
[----:B------:R-:W-:-:S04]  /*0d00*/  @P0 FFMA R2, R15, R2, R15 ;  /* 0x000000020f020223 */ /* 0x000fc8000000000f */
[----:B------:R-:W-:Y:S01]  /*0d10*/  @P0 FFMA R13, R2, 1.84467440737095516160e+19, RZ ;  /* 0x5f800000020d0823 */ /* 0x000fe200000000ff */
[----:B------:R-:W-:Y:S06]  /*0d20*/  BRA `(.L_x_69) ;  /* 0x0000000000887947 */ /* 0x000fec0003800000 */
.L_x_68:
[----:B------:R-:W-:-:S05]  /*0d30*/  VIADD R13, R2, 0xffffff03 ;  /* 0xffffff03020d7836 */ /* 0x000fca0000000000 */
[----:B------:R-:W-:-:S13]  /*0d40*/  ISETP.GT.U32.AND P0, PT, R13, 0x1, PT ;  /* 0x000000010d00780c */ /* 0x000fda0003f04070 */
[----:B------:R-:W-:Y:S05]  /*0d50*/  @P0 BRA `(.L_x_70) ;  /* 0x0000000000780947 */ /* 0x000fea0003800000 */
[----:B------:R-:W-:Y:S01]  /*0d60*/  LOP3.LUT R14, R0, 0x7fffff, RZ, 0xc0, !PT ;  /* 0x007fffff000e7812 */ /* 0x000fe200078ec0ff */
[----:B------:R-:W-:-:S03]  /*0d70*/  HFMA2 R18, -RZ, RZ, 0, 1.78813934326171875e-07 ;  /* 0x00000003ff127431 */ /* 0x000fc600000001ff */
[----:B------:R-:W-:-:S04]  /*0d80*/  LOP3.LUT R15, R14, 0x3f800000, RZ, 0xfc, !PT ;  /* 0x3f8000000e0f7812 */ /* 0x000fc800078efcff */
[----:B------:R-:W0:Y:S01]  /*0d90*/  MUFU.RCP R14, R15 ;  /* 0x0000000f000e7308 */ /* 0x000e220000001000 */
[----:B------:R-:W-:Y:S01]  /*0da0*/  SHF.L.U32 R19, R18, R13, RZ ;  /* 0x0000000d12137219 */ /* 0x000fe200000006ff */
[----:B0-----:R-:W-:-:S04]  /*0db0*/  FFMA R16, R15, R14, -1 ;  /* 0xbf8000000f107423 */ /* 0x001fc8000000000e */
[----:B------:R-:W-:-:S04]  /*0dc0*/  FADD.FTZ R17, -R16, -RZ ;  /* 0x800000ff10117221 */ /* 0x000fc80000010100 */
[CCC-:B------:R-:W-:Y:S01]  /*0dd0*/  FFMA.RM R16, R14.reuse, R17.reuse, R14.reuse ;  /* 0x000000110e107223 */ /* 0x1c0fe2000000400e */
[----:B------:R-:W-:-:S04]  /*0de0*/  FFMA.RP R17, R14, R17, R14 ;  /* 0x000000110e117223 */ /* 0x000fc8000000800e */
[C---:B------:R-:W-:Y:S02]  /*0df0*/  LOP3.LUT R14, R16.reuse, 0x7fffff, RZ, 0xc0, !PT ;  /* 0x007fffff100e7812 */ /* 0x040fe400078ec0ff */
[----:B------:R-:W-:Y:S02]  /*0e00*/  FSETP.NEU.FTZ.AND P0, PT, R16, R17, PT ;  /* 0x000000111000720b */ /* 0x000fe40003f1d000 */
[----:B------:R-:W-:Y:S02]  /*0e10*/  LOP3.LUT R14, R14, 0x800000, RZ, 0xfc, !PT ;  /* 0x008000000e0e7812 */ /* 0x000fe400078efcff */
[----:B------:R-:W-:Y:S02]  /*0e20*/  SEL R16, RZ, 0xffffffff, !P0 ;  /* 0xffffffffff107807 */ /* 0x000fe40004000000 */
[----:B------:R-:W-:Y:S02]  /*0e30*/  LOP3.LUT R18, R19, R14, RZ, 0xc0, !PT ;  /* 0x0000000e13127212 */ /* 0x000fe400078ec0ff */
[----:B------:R-:W-:-:S02]  /*0e40*/  IADD3 R16, PT, PT, -R16, RZ, RZ ;  /* 0x000000ff10107210 */ /* 0x000fc40007ffe1ff */
[-C--:B------:R-:W-:Y:S02]  /*0e50*/  SHF.R.U32.HI R18, RZ, R13.reuse, R18 ;  /* 0x0000000dff127219 */ /* 0x080fe40000011612 */
[----:B------:R-:W-:Y:S02]  /*0e60*/  LOP3.LUT P1, RZ, R16, R13, R14, 0xf8, !PT ;  /* 0x0000000d10ff7212 */ /* 0x000fe4000782f80e */
[C---:B------:R-:W-:Y:S02]  /*0e70*/  LOP3.LUT P0, RZ, R18.reuse, 0x1, RZ, 0xc0, !PT ;  /* 0x0000000112ff7812 */ /* 0x040fe4000780c0ff */
[----:B------:R-:W-:-:S04]  /*0e80*/  LOP3.LUT P2, RZ, R18, 0x2, RZ, 0xc0, !PT ;  /* 0x0000000212ff7812 */ /* 0x000fc8000784c0ff */
[----:B------:R-:W-:Y:S02]  /*0e90*/  PLOP3.LUT P0, PT, P0, P1, P2, 0xe0, 0x0 ;  /* 0x000000000000781c */ /* 0x000fe40000703c20 */
[----:B------:R-:W-:Y:S02]  /*0ea0*/  LOP3.LUT P1, RZ, R0, 0x7fffff, RZ, 0xc0, !PT ;  /* 0x007fffff00ff7812 */ /* 0x000fe4000782c0ff */
[----:B------:R-:W-:-:S05]  /*0eb0*/  SEL R13, RZ, 0x1, !P0 ;  /* 0x00000001ff0d7807 */ /* 0x000fca0004000000 */
[----:B------:R-:W-:-:S05]  /*0ec0*/  IMAD.MOV R13, RZ, RZ, -R13 ;  /* 0x000000ffff0d7224 */ /* 0x000fca00078e0a0d */
[----:B------:R-:W-:Y:S02]  /*0ed0*/  ISETP.GE.AND P0, PT, R13, RZ, PT ;  /* 0x000000ff0d00720c */ /* 0x000fe40003f06270 */
[----:B------:R-:W-:-:S04]  /*0ee0*/  IADD3 R13, PT, PT, R2, -0xfc, RZ ;  /* 0xffffff04020d7810 */ /* 0x000fc80007ffe0ff */
[----:B------:R-:W-:-:S07]  /*0ef0*/  SHF.R.U32.HI R13, RZ, R13, R14 ;  /* 0x0000000dff0d7219 */ /* 0x000fce000001160e */
[----:B------:R-:W-:-:S05]  /*0f00*/  @!P0 IADD3 R13, PT, PT, R13, 0x1, RZ ;  /* 0x000000010d0d8810 */ /* 0x000fca0007ffe0ff */
[----:B------:R-:W-:-:S05]  /*0f10*/  @!P1 IMAD.SHL.U32 R13, R13, 0x2, RZ ;  /* 0x000000020d0d9824 */ /* 0x000fca00078e00ff */
[----:B------:R-:W-:Y:S01]  /*0f20*/  LOP3.LUT R13, R13, 0x80000000, R0, 0xf8, !PT ;  /* 0x800000000d0d7812 */ /* 0x000fe200078ef800 */
[----:B------:R-:W-:Y:S06]  /*0f30*/  BRA `(.L_x_69) ;  /* 0x0000000000047947 */ /* 0x000fec0003800000 */
.L_x_70:
[----:B------:R0:W1:Y:S02]  /*0f40*/  MUFU.RCP R13, R0 ;  /* 0x00000000000d7308 */ /* 0x0000640000001000 */
.L_x_69:
[----:B------:R-:W-:Y:S05]  /*0f50*/  BSYNC.RECONVERGENT B2 ;  /* 0x0000000000027941 */ /* 0x000fea0003800200 */
.L_x_67:
[----:B01----:R-:W-:Y:S01]  /*0f60*/  MOV R0, R13 ;  /* 0x0000000d00007202 */ /* 0x003fe20000000f00 */
[----:B------:R-:W-:-:S04]  /*0f70*/  HFMA2 R13, -RZ, RZ, 0, 0 ;  /* 0x00000000ff0d7431 */ /* 0x000fc800000001ff */
[----:B------:R-:W-:Y:S05]  /*0f80*/  RET.REL.NODEC R12 `(_Z14sigmoid_kernelPfi) ;  /* 0xfffffff00c1c7950 */ /* 0x000fea0003c3ffff */
.L_x_71:
        /* <DEDUP_REMOVED lines=15> */
.L_x_94:


//--------------------- .text._Z23relu_inplace_vectorizedP6float4i --------------------------
	.section	.text._Z23relu_inplace_vectorizedP6float4i,"ax",@progbits
	.align	128
        .global         _Z23relu_inplace_vectorizedP6float4i
        .type           _Z23relu_inplace_vectorizedP6float4i,@function
        .size           _Z23relu_inplace_vectorizedP6float4i,(.L_x_98 - _Z23relu_inplace_vectorizedP6float4i)
        .other          _Z23relu_inplace_vectorizedP6float4i,@"STO_CUDA_ENTRY STV_DEFAULT"
_Z23relu_inplace_vectorizedP6float4i:
.text._Z23relu_inplace_vectorizedP6float4i:
[----:B------:R-:W-:Y:S01]  /*0000*/  LDC R1, c[0x0][0x37c] ;  /* 0x0000df00ff017b82 */ /* 0x000fe20000000800 */
[----:B------:R-:W0:Y:S01]  /*0010*/  S2R R3, SR_TID.X ;  /* 0x0000000000037919 */ /* 0x000e220000002100 */
[----:B------:R-:W1:Y:S06]  /*0020*/  LDCU UR5, c[0x0][0x388] ;  /* 0x00007100ff0577ac */ /* 0x000e6c0008000800 */
[----:B------:R-:W0:Y:S08]  /*0030*/  S2UR UR6, SR_CTAID.X ;  /* 0x00000000000679c3 */ /* 0x000e300000002500 */
[----:B------:R-:W0:Y:S01]  /*0040*/  LDC R0, c[0x0][0x360] ;  /* 0x0000d800ff007b82 */ /* 0x000e220000000800 */
[----:B------:R-:W2:Y:S01]  /*0050*/  LDCU UR7, c[0x0][0x370] ;  /* 0x00006e00ff0777ac */ /* 0x000ea20008000800 */
[----:B-1----:R-:W-:-:S04]  /*0060*/  USHF.R.S32.HI UR4, URZ, 0x1f, UR5 ;  /* 0x0000001fff047899 */ /* 0x002fc80008011405 */
[----:B------:R-:W-:-:S04]  /*0070*/  ULEA.HI UR4, UR4, UR5, URZ, 0x2 ;  /* 0x0000000504047291 */ /* 0x000fc8000f8f10ff */
[----:B------:R-:W-:Y:S01]  /*0080*/  USHF.R.S32.HI UR4, URZ, 0x2, UR4 ;  /* 0x00000002ff047899 */ /* 0x000fe20008011404 */
[C---:B0-----:R-:W-:Y:S02]  /*0090*/  IMAD R3, R0.reuse, UR6, R3 ;  /* 0x0000000600037c24 */ /* 0x041fe4000f8e0203 */
[----:B--2---:R-:W-:-:S03]  /*00a0*/  IMAD R0, R0, UR7, RZ ;  /* 0x0000000700007c24 */ /* 0x004fc6000f8e02ff */
[----:B------:R-:W-:-:S13]  /*00b0*/  ISETP.GE.AND P0, PT, R3, UR4, PT ;  /* 0x0000000403007c0c */ /* 0x000fda000bf06270 */
[----:B------:R-:W-:Y:S05]  /*00c0*/  @P0 EXIT ;  /* 0x000000000000094d */ /* 0x000fea0003800000 */
[----:B------:R-:W0:Y:S01]  /*00d0*/  I2F.U32.RP R8, R0 ;  /* 0x0000000000087306 */ /* 0x000e220000209000 */
[C---:B------:R-:W-:Y:S01]  /*00e0*/  IMAD.IADD R2, R0.reuse, 0x1, R3 ;  /* 0x0000000100027824 */ /* 0x040fe200078e0203 */
[----:B------:R-:W-:Y:S01]  /*00f0*/  ISETP.NE.U32.AND P2, PT, R0, RZ, PT ;  /* 0x000000ff0000720c */ /* 0x000fe20003f45070 */
[----:B------:R-:W-:Y:S01]  /*0100*/  IMAD.MOV R9, RZ, RZ, -R0 ;  /* 0x000000ffff097224 */ /* 0x000fe200078e0a00 */
[----:B------:R-:W1:Y:S01]  /*0110*/  LDCU.64 UR6, c[0x0][0x358] ;  /* 0x00006b00ff0677ac */ /* 0x000e620008000a00 */
[----:B------:R-:W-:Y:S01]  /*0120*/  BSSY.RECONVERGENT B0, `(.L_x_72) ;  /* 0x0000029000007945 */ /* 0x000fe20003800200 */
[C---:B------:R-:W-:Y:S02]  /*0130*/  ISETP.GE.AND P0, PT, R2.reuse, UR4, PT ;  /* 0x0000000402007c0c */ /* 0x040fe4000bf06270 */
[----:B------:R-:W-:Y:S02]  /*0140*/  VIMNMX R7, PT, PT, R2, UR4, !PT ;  /* 0x0000000402077c48 */ /* 0x000fe4000ffe0100 */
[----:B------:R-:W-:-:S04]  /*0150*/  SEL R6, RZ, 0x1, P0 ;  /* 0x00000001ff067807 */ /* 0x000fc80000000000 */
[----:B------:R-:W-:Y:S01]  /*0160*/  IADD3 R7, PT, PT, R7, -R2, -R6 ;  /* 0x8000000207077210 */ /* 0x000fe20007ffe806 */
[----:B0-----:R-:W0:Y:S02]  /*0170*/  MUFU.RCP R8, R8 ;  /* 0x0000000800087308 */ /* 0x001e240000001000 */
[----:B0-----:R-:W-:-:S06]  /*0180*/  VIADD R4, R8, 0xffffffe ;  /* 0x0ffffffe08047836 */ /* 0x001fcc0000000000 */
[----:B------:R0:W2:Y:S02]  /*0190*/  F2I.FTZ.U32.TRUNC.NTZ R5, R4 ;  /* 0x0000000400057305 */ /* 0x0000a4000021f000 */
[----:B0-----:R-:W-:Y:S02]  /*01a0*/  IMAD.MOV.U32 R4, RZ, RZ, RZ ;  /* 0x000000ffff047224 */ /* 0x001fe400078e00ff */
[----:B--2---:R-:W-:-:S04]  /*01b0*/  IMAD R9, R9, R5, RZ ;  /* 0x0000000509097224 */ /* 0x004fc800078e02ff */
[----:B------:R-:W-:Y:S02]  /*01c0*/  IMAD.HI.U32 R8, R5, R9, R4 ;  /* 0x0000000905087227 */ /* 0x000fe400078e0004 */
[----:B------:R-:W0:Y:S04]  /*01d0*/  LDC.64 R4, c[0x0][0x380] ;  /* 0x0000e000ff047b82 */ /* 0x000e280000000a00 */
[----:B------:R-:W-:-:S04]  /*01e0*/  IMAD.HI.U32 R9, R8, R7, RZ ;  /* 0x0000000708097227 */ /* 0x000fc800078e00ff */
[----:B------:R-:W-:-:S04]  /*01f0*/  IMAD.MOV R2, RZ, RZ, -R9 ;  /* 0x000000ffff027224 */ /* 0x000fc800078e0a09 */
[----:B------:R-:W-:-:S05]  /*0200*/  IMAD R7, R0, R2, R7 ;  /* 0x0000000200077224 */ /* 0x000fca00078e0207 */
[----:B------:R-:W-:-:S13]  /*0210*/  ISETP.GE.U32.AND P0, PT, R7, R0, PT ;  /* 0x000000000700720c */ /* 0x000fda0003f06070 */
[----:B------:R-:W-:Y:S02]  /*0220*/  @P0 IMAD.IADD R7, R7, 0x1, -R0 ;  /* 0x0000000107070824 */ /* 0x000fe400078e0a00 */
[----:B------:R-:W-:-:S03]  /*0230*/  @P0 VIADD R9, R9, 0x1 ;  /* 0x0000000109090836 */ /* 0x000fc60000000000 */
[----:B------:R-:W-:-:S13]  /*0240*/  ISETP.GE.U32.AND P1, PT, R7, R0, PT ;  /* 0x000000000700720c */ /* 0x000fda0003f26070 */
[----:B------:R-:W-:Y:S01]  /*0250*/  @P1 VIADD R9, R9, 0x1 ;  /* 0x0000000109091836 */ /* 0x000fe20000000000 */
[----:B------:R-:W-:-:S05]  /*0260*/  @!P2 LOP3.LUT R9, RZ, R0, RZ, 0x33, !PT ;  /* 0x00000000ff09a212 */ /* 0x000fca00078e33ff */
[----:B------:R-:W-:-:S05]  /*0270*/  IMAD.IADD R2, R6, 0x1, R9 ;  /* 0x0000000106027824 */ /* 0x000fca00078e0209 */
[C---:B------:R-:W-:Y:S02]  /*0280*/  LOP3.LUT R6, R2.reuse, 0x3, RZ, 0xc0, !PT ;  /* 0x0000000302067812 */ /* 0x040fe400078ec0ff */
[----:B------:R-:W-:Y:S02]  /*0290*/  ISETP.GE.U32.AND P1, PT, R2, 0x3, PT ;  /* 0x000000030200780c */ /* 0x000fe40003f26070 */
[----:B------:R-:W-:-:S13]  /*02a0*/  ISETP.NE.AND P0, PT, R6, 0x3, PT ;  /* 0x000000030600780c */ /* 0x000fda0003f05270 */
[----:B01----:R-:W-:Y:S05]  /*02b0*/  @!P0 BRA `(.L_x_73) ;  /* 0x00000000003c8947 */ /* 0x003fea0003800000 */
[----:B------:R-:W0:Y:S01]  /*02c0*/  LDC.64 R12, c[0x0][0x380] ;  /* 0x0000e000ff0c7b82 */ /* 0x000e220000000a00 */
[----:B------:R-:W-:-:S05]  /*02d0*/  VIADD R2, R2, 0x1 ;  /* 0x0000000102027836 */ /* 0x000fca0000000000 */
[----:B------:R-:W-:-:S05]  /*02e0*/  LOP3.LUT R2, R2, 0x3, RZ, 0xc0, !PT ;  /* 0x0000000302027812 */ /* 0x000fca00078ec0ff */
[----:B------:R-:W-:-:S07]  /*02f0*/  IMAD.MOV R2, RZ, RZ, -R2 ;  /* 0x000000ffff027224 */ /* 0x000fce00078e0a02 */
.L_x_74:
[----:B01----:R-:W-:-:S05]  /*0300*/  IMAD.WIDE R6, R3, 0x10, R12 ;  /* 0x0000001003067825 */ /* 0x003fca00078e020c */
[----:B------:R-:W2:Y:S01]  /*0310*/  LDG.E.128 R8, desc[UR6][R6.64] ;  /* 0x0000000606087981 */ /* 0x000ea2000c1e1d00 */
[----:B------:R-:W-:Y:S02]  /*0320*/  VIADD R2, R2, 0x1 ;  /* 0x0000000102027836 */ /* 0x000fe40000000000 */
[----:B------:R-:W-:-:S03]  /*0330*/  IMAD.IADD R3, R0, 0x1, R3 ;  /* 0x0000000100037824 */ /* 0x000fc600078e0203 */
[----:B------:R-:W-:Y:S02]  /*0340*/  ISETP.NE.AND P0, PT, R2, RZ, PT ;  /* 0x000000ff0200720c */ /* 0x000fe40003f05270 */
[----:B--2---:R-:W-:Y:S02]  /*0350*/  FMNMX R8, RZ, R8, !PT ;  /* 0x00000008ff087209 */ /* 0x004fe40007800000 */
[----:B------:R-:W-:Y:S02]  /*0360*/  FMNMX R9, RZ, R9, !PT ;  /* 0x00000009ff097209 */ /* 0x000fe40007800000 */
[----:B------:R-:W-:Y:S02]  /*0370*/  FMNMX R10, RZ, R10, !PT ;  /* 0x0000000aff0a7209 */ /* 0x000fe40007800000 */
[----:B------:R-:W-:-:S05]  /*0380*/  FMNMX R11, RZ, R11, !PT ;  /* 0x0000000bff0b7209 */ /* 0x000fca0007800000 */
[----:B------:R1:W-:Y:S01]  /*0390*/  STG.E.128 desc[UR6][R6.64], R8 ;  /* 0x0000000806007986 */ /* 0x0003e2000c101d06 */
[----:B------:R-:W-:Y:S05]  /*03a0*/  @P0 BRA `(.L_x_74) ;  /* 0xfffffffc00d40947 */ /* 0x000fea000383ffff */
.L_x_73:
[----:B------:R-:W-:Y:S05]  /*03b0*/  BSYNC.RECONVERGENT B0 ;  /* 0x0000000000007941 */ /* 0x000fea0003800200 */
.L_x_72:
[----:B------:R-:W-:Y:S05]  /*03c0*/  @!P1 EXIT ;  /* 0x000000000000994d */ /* 0x000fea0003800000 */
.L_x_75:
[----:B-12---:R-:W-:-:S05]  /*03d0*/  IMAD.WIDE R10, R3, 0x10, R4 ;  /* 0x00000010030a7825 */ /* 0x006fca00078e0204 */
[----:B------:R-:W2:Y:S01]  /*03e0*/  LDG.E.128 R12, desc[UR6][R10.64] ;  /* 0x000000060a0c7981 */ /* 0x000ea2000c1e1d00 */
[----:B------:R-:W-:Y:S01]  /*03f0*/  IMAD.WIDE R6, R0, 0x10, R10 ;  /* 0x0000001000067825 */ /* 0x000fe200078e020a */
[----:B--2---:R-:W-:Y:S02]  /*0400*/  FMNMX R12, RZ, R12, !PT ;  /* 0x0000000cff0c7209 */ /* 0x004fe40007800000 */
[----:B------:R-:W-:Y:S02]  /*0410*/  FMNMX R13, RZ, R13, !PT ;  /* 0x0000000dff0d7209 */ /* 0x000fe40007800000 */
[----:B------:R-:W-:Y:S02]  /*0420*/  FMNMX R14, RZ, R14, !PT ;  /* 0x0000000eff0e7209 */ /* 0x000fe40007800000 */
[----:B------:R-:W-:-:S05]  /*0430*/  FMNMX R15, RZ, R15, !PT ;  /* 0x0000000fff0f7209 */ /* 0x000fca0007800000 */
[----:B------:R0:W-:Y:S04]  /*0440*/  STG.E.128 desc[UR6][R10.64], R12 ;  /* 0x0000000c0a007986 */ /* 0x0001e8000c101d06 */
[----:B------:R-:W2:Y:S01]  /*0450*/  LDG.E.128 R16, desc[UR6][R6.64] ;  /* 0x0000000606107981 */ /* 0x000ea2000c1e1d00 */
[----:B------:R-:W-:Y:S01]  /*0460*/  IMAD.WIDE R8, R0, 0x10, R6 ;  /* 0x0000001000087825 */ /* 0x000fe200078e0206 */
[----:B--2---:R-:W-:Y:S02]  /*0470*/  FMNMX R16, RZ, R16, !PT ;  /* 0x00000010ff107209 */ /* 0x004fe40007800000 */
[----:B------:R-:W-:Y:S02]  /*0480*/  FMNMX R17, RZ, R17, !PT ;  /* 0x00000011ff117209 */ /* 0x000fe40007800000 */
[----:B------:R-:W-:-:S02]  /*0490*/  FMNMX R18, RZ, R18, !PT ;  /* 0x00000012ff127209 */ /* 0x000fc40007800000 */
[----:B------:R-:W-:-:S05]  /*04a0*/  FMNMX R19, RZ, R19, !PT ;  /* 0x00000013ff137209 */ /* 0x000fca0007800000 */
[----:B------:R2:W-:Y:S04]  /*04b0*/  STG.E.128 desc[UR6][R6.64], R16 ;  /* 0x0000001006007986 */ /* 0x0005e8000c101d06 */
[----:B------:R-:W3:Y:S01]  /*04c0*/  LDG.E.128 R20, desc[UR6][R8.64] ;  /* 0x0000000608147981 */ /* 0x000ee2000c1e1d00 */
[----:B0-----:R-:W-:Y:S01]  /*04d0*/  IMAD.WIDE R10, R0, 0x10, R8 ;  /* 0x00000010000a7825 */ /* 0x001fe200078e0208 */
[----:B---3--:R-:W-:Y:S02]  /*04e0*/  FMNMX R20, RZ, R20, !PT ;  /* 0x00000014ff147209 */ /* 0x008fe40007800000 */
[----:B------:R-:W-:Y:S02]  /*04f0*/  FMNMX R21, RZ, R21, !PT ;  /* 0x00000015ff157209 */ /* 0x000fe40007800000 */
[----:B------:R-:W-:-:S02]  /*0500*/  FMNMX R22, RZ, R22, !PT ;  /* 0x00000016ff167209 */ /* 0x000fc40007800000 */
[----:B------:R-:W-:-:S05]  /*0510*/  FMNMX R23, RZ, R23, !PT ;  /* 0x00000017ff177209 */ /* 0x000fca0007800000 */
[----:B------:R2:W-:Y:S04]  /*0520*/  STG.E.128 desc[UR6][R8.64], R20 ;  /* 0x0000001408007986 */ /* 0x0005e8000c101d06 */
[----:B------:R-:W3:Y:S01]  /*0530*/  LDG.E.128 R12, desc[UR6][R10.64] ;  /* 0x000000060a0c7981 */ /* 0x000ee2000c1e1d00 */
[----:B------:R-:W-:-:S05]  /*0540*/  IMAD R3, R0, 0x4, R3 ;  /* 0x0000000400037824 */ /* 0x000fca00078e0203 */
[----:B------:R-:W-:Y:S02]  /*0550*/  ISETP.GE.AND P0, PT, R3, UR4, PT ;  /* 0x0000000403007c0c */ /* 0x000fe4000bf06270 */
[----:B---3--:R-:W-:Y:S02]  /*0560*/  FMNMX R12, RZ, R12, !PT ;  /* 0x0000000cff0c7209 */ /* 0x008fe40007800000 */
[----:B------:R-:W-:Y:S02]  /*0570*/  FMNMX R13, RZ, R13, !PT ;  /* 0x0000000dff0d7209 */ /* 0x000fe40007800000 */
[----:B------:R-:W-:Y:S02]  /*0580*/  FMNMX R14, RZ, R14, !PT ;  /* 0x0000000eff0e7209 */ /* 0x000fe40007800000 */
[----:B------:R-:W-:-:S05]  /*0590*/  FMNMX R15, RZ, R15, !PT ;  /* 0x0000000fff0f7209 */ /* 0x000fca0007800000 */
[----:B------:R2:W-:Y:S01]  /*05a0*/  STG.E.128 desc[UR6][R10.64], R12 ;  /* 0x0000000c0a007986 */ /* 0x0005e2000c101d06 */
[----:B------:R-:W-:Y:S05]  /*05b0*/  @!P0 BRA `(.L_x_75) ;  /* 0xfffffffc00848947 */ /* 0x000fea000383ffff */
[----:B------:R-:W-:Y:S05]  /*05c0*/  EXIT ;  /* 0x000000000000794d */ /* 0x000fea0003800000 */
.L_x_76:
        /* <DEDUP_REMOVED lines=11> */
.L_x_98:


//--------------------- .text._Z11relu_kernelPfi  --------------------------
	.section	.text._Z11relu_kernelPfi,"ax",@progbits
	.align	128
        .global         _Z11relu_kernelPfi
        .type           _Z11relu_kernelPfi,@function
        .size           _Z11relu_kernelPfi,(.L_x_99 - _Z11relu_kernelPfi)
        .other          _Z11relu_kernelPfi,@"STO_CUDA_ENTRY STV_DEFAULT"
_Z11relu_kernelPfi:
.text._Z11relu_kernelPfi:
        /* <DEDUP_REMOVED lines=23> */
[----:B0-----:R-:W-:Y:S02]  /*0170*/  HFMA2 R2, -RZ, RZ, 0, 0 ;  /* 0x00000000ff027431 */ /* 0x001fe400000001ff */
[----:B--2---:R-:W-:-:S04]  /*0180*/  IMAD R9, R9, R3, RZ ;  /* 0x0000000309097224 */ /* 0x004fc800078e02ff */
[----:B------:R-:W-:-:S06]  /*0190*/  IMAD.HI.U32 R8, R3, R9, R2 ;  /* 0x0000000903087227 */ /* 0x000fcc00078e0002 */
[----:B------:R-:W-:-:S04]  /*01a0*/  IMAD.HI.U32 R9, R8, R7, RZ ;  /* 0x0000000708097227 */ /* 0x000fc800078e00ff */
[----:B------:R-:W-:-:S04]  /*01b0*/  IMAD.MOV R2, RZ, RZ, -R9 ;  /* 0x000000ffff027224 */ /* 0x000fc800078e0a09 */
[----:B------:R-:W-:Y:S02]  /*01c0*/  IMAD R7, R0, R2, R7 ;  /* 0x0000000200077224 */ /* 0x000fe400078e0207 */
[----:B------:R-:W0:Y:S03]  /*01d0*/  LDC.64 R2, c[0x0][0x380] ;  /* 0x0000e000ff027b82 */ /* 0x000e260000000a00 */
[----:B------:R-:W-:-:S13]  /*01e0*/  ISETP.GE.U32.AND P0, PT, R7, R0, PT ;  /* 0x000000000700720c */ /* 0x000fda0003f06070 */
[----:B------:R-:W-:Y:S01]  /*01f0*/  @P0 IMAD.IADD R7, R7, 0x1, -R0 ;  /* 0x0000000107070824 */ /* 0x000fe200078e0a00 */
[----:B------:R-:W-:-:S04]  /*0200*/  @P0 IADD3 R9, PT, PT, R9, 0x1, RZ ;  /* 0x0000000109090810 */ /* 0x000fc80007ffe0ff */
        /* <DEDUP_REMOVED lines=9> */
[----:B------:R-:W-:-:S04]  /*02a0*/  IADD3 R4, PT, PT, R4, 0x1, RZ ;  /* 0x0000000104047810 */ /* 0x000fc80007ffe0ff */
[----:B------:R-:W-:-:S05]  /*02b0*/  LOP3.LUT R4, R4, 0x3, RZ, 0xc0, !PT ;  /* 0x0000000304047812 */ /* 0x000fca00078ec0ff */
[----:B------:R-:W-:-:S07]  /*02c0*/  IMAD.MOV R4, RZ, RZ, -R4 ;  /* 0x000000ffff047224 */ /* 0x000fce00078e0a04 */
.L_x_79:
[----:B01----:R-:W-:-:S05]  /*02d0*/  IMAD.WIDE R6, R5, 0x4, R8 ;  /* 0x0000000405067825 */ /* 0x003fca00078e0208 */
[----:B------:R-:W2:Y:S01]  /*02e0*/  LDG.E R10, desc[UR4][R6.64] ;  /* 0x00000004060a7981 */ /* 0x000ea2000c1e1900 */
[----:B------:R-:W-:Y:S01]  /*02f0*/  VIADD R4, R4, 0x1 ;  /* 0x0000000104047836 */ /* 0x000fe20000000000 */
[----:B------:R-:W-:-:S04]  /*0300*/  IADD3 R5, PT, PT, R0, R5, RZ ;  /* 0x0000000500057210 */ /* 0x000fc80007ffe0ff */
[----:B------:R-:W-:Y:S02]  /*0310*/  ISETP.NE.AND P0, PT, R4, RZ, PT ;  /* 0x000000ff0400720c */ /* 0x000fe40003f05270 */
[----:B--2---:R-:W-:-:S05]  /*0320*/  FMNMX R11, RZ, R10, !PT ;  /* 0x0000000aff0b7209 */ /* 0x004fca0007800000 */
[----:B------:R1:W-:Y:S06]  /*0330*/  STG.E desc[UR4][R6.64], R11 ;  /* 0x0000000b06007986 */ /* 0x0003ec000c101904 */
[----:B------:R-:W-:Y:S05]  /*0340*/  @P0 BRA `(.L_x_79) ;  /* 0xfffffffc00e00947 */ /* 0x000fea000383ffff */
.L_x_78:
[----:B------:R-:W-:Y:S05]  /*0350*/  BSYNC.RECONVERGENT B0 ;  /* 0x0000000000007941 */ /* 0x000fea0003800200 */
.L_x_77:
[----:B------:R-:W-:Y:S05]  /*0360*/  @!P1 EXIT ;  /* 0x000000000000994d */ /* 0x000fea0003800000 */
.L_x_80:
[----:B0-----:R-:W-:-:S05]  /*0370*/  IMAD.WIDE R12, R5, 0x4, R2 ;  /* 0x00000004050c7825 */ /* 0x001fca00078e0202 */
[----:B------:R-:W2:Y:S01]  /*0380*/  LDG.E R4, desc[UR4][R12.64] ;  /* 0x000000040c047981 */ /* 0x000ea2000c1e1900 */
[----:B-1----:R-:W-:Y:S01]  /*0390*/  IMAD.WIDE R6, R0, 0x4, R12 ;  /* 0x0000000400067825 */ /* 0x002fe200078e020c */
[----:B--2---:R-:W-:-:S05]  /*03a0*/  FMNMX R15, RZ, R4, !PT ;  /* 0x00000004ff0f7209 */ /* 0x004fca0007800000 */
[----:B------:R0:W-:Y:S04]  /*03b0*/  STG.E desc[UR4][R12.64], R15 ;  /* 0x0000000f0c007986 */ /* 0x0001e8000c101904 */
[----:B------:R-:W2:Y:S01]  /*03c0*/  LDG.E R4, desc[UR4][R6.64] ;  /* 0x0000000406047981 */ /* 0x000ea2000c1e1900 */
[----:B------:R-:W-:Y:S01]  /*03d0*/  IMAD.WIDE R8, R0, 0x4, R6 ;  /* 0x0000000400087825 */ /* 0x000fe200078e0206 */
[----:B--2---:R-:W-:-:S05]  /*03e0*/  FMNMX R17, RZ, R4, !PT ;  /* 0x00000004ff117209 */ /* 0x004fca0007800000 */
[----:B------:R0:W-:Y:S04]  /*03f0*/  STG.E desc[UR4][R6.64], R17 ;  /* 0x0000001106007986 */ /* 0x0001e8000c101904 */
[----:B------:R-:W2:Y:S01]  /*0400*/  LDG.E R4, desc[UR4][R8.64] ;  /* 0x0000000408047981 */ /* 0x000ea2000c1e1900 */
[----:B------:R-:W-:Y:S01]  /*0410*/  IMAD.WIDE R10, R0, 0x4, R8 ;  /* 0x00000004000a7825 */ /* 0x000fe200078e0208 */
[----:B--2---:R-:W-:-:S05]  /*0420*/  FMNMX R19, RZ, R4, !PT ;  /* 0x00000004ff137209 */ /* 0x004fca0007800000 */
[----:B------:R0:W-:Y:S04]  /*0430*/  STG.E desc[UR4][R8.64], R19 ;  /* 0x0000001308007986 */ /* 0x0001e8000c101904 */
[----:B------:R-:W2:Y:S01]  /*0440*/  LDG.E R4, desc[UR4][R10.64] ;  /* 0x000000040a047981 */ /* 0x000ea2000c1e1900 */
[----:B------:R-:W-:-:S05]  /*0450*/  IMAD R5, R0, 0x4, R5 ;  /* 0x0000000400057824 */ /* 0x000fca00078e0205 */
[----:B------:R-:W-:Y:S02]  /*0460*/  ISETP.GE.AND P0, PT, R5, UR6, PT ;  /* 0x0000000605007c0c */ /* 0x000fe4000bf06270 */
[----:B--2---:R-:W-:-:S05]  /*0470*/  FMNMX R21, RZ, R4, !PT ;  /* 0x00000004ff157209 */ /* 0x004fca0007800000 */
[----:B------:R0:W-:Y:S06]  /*0480*/  STG.E desc[UR4][R10.64], R21 ;  /* 0x000000150a007986 */ /* 0x0001ec000c101904 */
[----:B------:R-:W-:Y:S05]  /*0490*/  @!P0 BRA `(.L_x_80) ;  /* 0xfffffffc00b48947 */ /* 0x000fea000383ffff */
[----:B------:R-:W-:Y:S05]  /*04a0*/  EXIT ;  /* 0x000000000000794d */ /* 0x000fea0003800000 */
.L_x_81:
        /* <DEDUP_REMOVED lines=13> */
.L_x_99:


//--------------------- .text._Z17gemm_nn_optimizedPKfS0_Pfiiiff --------------------------
	.section	.text._Z17gemm_nn_optimizedPKfS0_Pfiiiff,"ax",@progbits
	.align	128
        .global         _Z17gemm_nn_optimizedPKfS0_Pfiiiff
        .type           _Z17gemm_nn_optimizedPKfS0_Pfiiiff,@function
        .size           _Z17gemm_nn_optimizedPKfS0_Pfiiiff,(.L_x_100 - _Z17gemm_nn_optimizedPKfS0_Pfiiiff)
        .other          _Z17gemm_nn_optimizedPKfS0_Pfiiiff,@"STO_CUDA_ENTRY STV_DEFAULT"
_Z17gemm_nn_optimizedPKfS0_Pfiiiff:
.text._Z17gemm_nn_optimizedPKfS0_Pfiiiff:
[----:B------:R-:W-:Y:S01]  /*0000*/  LDC R1, c[0x0][0x37c] ;  /* 0x0000df00ff017b82 */ /* 0x000fe20000000800 */
[----:B------:R-:W0:Y:S01]  /*0010*/  S2R R4, SR_TID.Y ;  /* 0x0000000000047919 */ /* 0x000e220000002200 */
[----:B------:R-:W1:Y:S01]  /*0020*/  LDCU UR4, c[0x0][0x3a0] ;  /* 0x00007400ff0477ac */ /* 0x000e620008000800 */
[----:B------:R-:W-:Y:S01]  /*0030*/  HFMA2 R20, -RZ, RZ, 0, 0 ;  /* 0x00000000ff147431 */ /* 0x000fe200000001ff */
[----:B------:R-:W0:Y:S01]  /*0040*/  S2R R3, SR_CTAID.Y ;  /* 0x0000000000037919 */ /* 0x000e220000002600 */
[----:B------:R-:W2:Y:S01]  /*0050*/  LDCU.64 UR6, c[0x0][0x358] ;  /* 0x00006b00ff0677ac */ /* 0x000ea20008000a00 */
[----:B------:R-:W3:Y:S01]  /*0060*/  S2R R13, SR_TID.X ;  /* 0x00000000000d7919 */ /* 0x000ee20000002100 */
[----:B------:R-:W3:Y:S01]  /*0070*/  S2R R12, SR_CTAID.X ;  /* 0x00000000000c7919 */ /* 0x000ee20000002500 */
[----:B-1----:R-:W-:Y:S01]  /*0080*/  UISETP.GE.AND UP0, UPT, UR4, 0x1, UPT ;  /* 0x000000010400788c */ /* 0x002fe2000bf06270 */
[----:B0-----:R-:W-:Y:S02]  /*0090*/  LEA R0, R3, R4, 0x6 ;  /* 0x0000000403007211 */ /* 0x001fe400078e30ff */
[----:B---3--:R-:W-:-:S06]  /*00a0*/  LEA R7, R12, R13, 0x6 ;  /* 0x0000000d0c077211 */ /* 0x008fcc00078e30ff */
[----:B--2---:R-:W-:Y:S05]  /*00b0*/  BRA.U !UP0, `(.L_x_82) ;  /* 0x0000000d08a47547 */ /* 0x004fea000b800000 */
[----:B------:R-:W0:Y:S01]  /*00c0*/  S2R R10, SR_CgaCtaId ;  /* 0x00000000000a7919 */ /* 0x000e220000008800 */
[----:B------:R-:W1:Y:S01]  /*00d0*/  LDCU UR5, c[0x0][0x39c] ;  /* 0x00007380ff0577ac */ /* 0x000e620008000800 */
[----:B------:R-:W2:Y:S01]  /*00e0*/  LDC R6, c[0x0][0x39c] ;  /* 0x0000e700ff067b82 */ /* 0x000ea20000000800 */
[----:B------:R-:W-:Y:S02]  /*00f0*/  MOV R5, 0x400 ;  /* 0x0000040000057802 */ /* 0x000fe40000000f00 */
[----:B------:R-:W-:Y:S01]  /*0100*/  MOV R20, RZ ;  /* 0x000000ff00147202 */ /* 0x000fe20000000f00 */
[----:B------:R-:W3:Y:S01]  /*0110*/  LDCU UR9, c[0x0][0x3a0] ;  /* 0x00007400ff0977ac */ /* 0x000ee20008000800 */
[----:B------:R-:W-:-:S03]  /*0120*/  IADD3 R8, PT, PT, R5, 0x4100, RZ ;  /* 0x0000410005087810 */ /* 0x000fc60007ffe0ff */
[----:B------:R-:W4:Y:S01]  /*0130*/  LDC.64 R2, c[0x0][0x380] ;  /* 0x0000e000ff027b82 */ /* 0x000f220000000a00 */
[----:B------:R-:W0:Y:S01]  /*0140*/  LDCU UR8, c[0x0][0x398] ;  /* 0x00007300ff0877ac */ /* 0x000e220008000800 */
[----:B-1----:R-:W-:-:S05]  /*0150*/  IMAD R9, R4, UR5, R13 ;  /* 0x0000000504097c24 */ /* 0x002fca000f8e020d */
[----:B------:R-:W-:Y:S02]  /*0160*/  LEA R9, R12, R9, 0x6 ;  /* 0x000000090c097211 */ /* 0x000fe400078e30ff */
[C---:B0-----:R-:W-:Y:S02]  /*0170*/  LEA R5, R10.reuse, R5, 0x18 ;  /* 0x000000050a057211 */ /* 0x041fe400078ec0ff */
[----:B------:R-:W-:-:S03]  /*0180*/  LEA R10, R10, R8, 0x18 ;  /* 0x000000080a0a7211 */ /* 0x000fc600078ec0ff */
[----:B------:R-:W-:Y:S01]  /*0190*/  IMAD R8, R4, 0x104, R5 ;  /* 0x0000010404087824 */ /* 0x000fe200078e0205 */
[C---:B------:R-:W-:Y:S01]  /*01a0*/  LEA R11, R13.reuse, R10, 0x2 ;  /* 0x0000000a0d0b7211 */ /* 0x040fe200078e10ff */
[----:B------:R-:W-:Y:S01]  /*01b0*/  IMAD R5, R0, UR4, R13 ;  /* 0x0000000400057c24 */ /* 0x000fe2000f8e020d */
[----:B------:R-:W-:Y:S02]  /*01c0*/  UMOV UR4, URZ ;  /* 0x000000ff00047c82 */ /* 0x000fe40008000000 */
[----:B------:R-:W-:Y:S01]  /*01d0*/  LEA R12, R13, R8, 0x2 ;  /* 0x000000080d0c7211 */ /* 0x000fe200078e10ff */
[----:B---3--:R-:W-:-:S07]  /*01e0*/  IMAD R10, R4, 0x104, R11 ;  /* 0x00000104040a7824 */ /* 0x008fce00078e020b */
.L_x_83:
[----:B--2---:R-:W-:Y:S01]  /*01f0*/  ISETP.GE.AND P0, PT, R7, R6, PT ;  /* 0x000000060700720c */ /* 0x004fe20003f06270 */
[----:B------:R-:W-:Y:S01]  /*0200*/  HFMA2 R23, -RZ, RZ, 0, 0 ;  /* 0x00000000ff177431 */ /* 0x000fe200000001ff */
[----:B------:R-:W-:Y:S01]  /*0210*/  ISETP.GE.AND P1, PT, R13, UR9, PT ;  /* 0x000000090d007c0c */ /* 0x000fe2000bf26270 */
[----:B----4-:R-:W-:Y:S01]  /*0220*/  IMAD.WIDE R14, R5, 0x4, R2 ;  /* 0x00000004050e7825 */ /* 0x010fe200078e0202 */
[----:B------:R-:W-:Y:S02]  /*0230*/  ISETP.GE.OR P0, PT, R4, UR9, P0 ;  /* 0x0000000904007c0c */ /* 0x000fe40008706670 */
[----:B------:R-:W-:Y:S02]  /*0240*/  ISETP.GE.OR P1, PT, R0, UR8, P1 ;  /* 0x0000000800007c0c */ /* 0x000fe40008f26670 */
[----:B------:R-:W-:-:S09]  /*0250*/  MOV R19, RZ ;  /* 0x000000ff00137202 */ /* 0x000fd20000000f00 */
[----:B------:R-:W0:Y:S02]  /*0260*/  @!P0 LDC.64 R16, c[0x0][0x388] ;  /* 0x0000e200ff108b82 */ /* 0x000e240000000a00 */
[----:B------:R-:W2:Y:S01]  /*0270*/  @!P1 LDG.E.CONSTANT R19, desc[UR6][R14.64] ;  /* 0x000000060e139981 */ /* 0x000ea2000c1e9900 */
[----:B0-----:R-:W-:-:S05]  /*0280*/  @!P0 IMAD.WIDE R16, R9, 0x4, R16 ;  /* 0x0000000409108825 */ /* 0x001fca00078e0210 */
[----:B------:R-:W3:Y:S04]  /*0290*/  @!P0 LDG.E.CONSTANT R23, desc[UR6][R16.64] ;  /* 0x0000000610178981 */ /* 0x000ee8000c1e9900 */
[----:B--2---:R-:W-:Y:S04]  /*02a0*/  STS [R12], R19 ;  /* 0x000000130c007388 */ /* 0x004fe80000000800 */
[----:B---3--:R-:W-:Y:S01]  /*02b0*/  STS [R10], R23 ;  /* 0x000000170a007388 */ /* 0x008fe20000000800 */
[----:B------:R-:W-:Y:S06]  /*02c0*/  BAR.SYNC.DEFER_BLOCKING 0x0 ;  /* 0x0000000000007b1d */ /* 0x000fec0000010000 */
[----:B------:R-:W-:Y:S04]  /*02d0*/  LDS R25, [R8] ;  /* 0x0000000008197984 */ /* 0x000fe80000000800 */
[----:B------:R-:W0:Y:S04]  /*02e0*/  LDS R22, [R11] ;  /* 0x000000000b167984 */ /* 0x000e280000000800 */
[----:B------:R-:W-:Y:S04]  /*02f0*/  LDS R27, [R8+0x4] ;  /* 0x00000400081b7984 */ /* 0x000fe80000000800 */
[----:B------:R-:W1:Y:S04]  /*0300*/  LDS R28, [R11+0x104] ;  /* 0x000104000b1c7984 */ /* 0x000e680000000800 */
[----:B------:R-:W-:Y:S04]  /*0310*/  LDS R26, [R8+0x8] ;  /* 0x00000800081a7984 */ /* 0x000fe80000000800 */
[----:B------:R-:W2:Y:S04]  /*0320*/  LDS R21, [R11+0x208] ;  /* 0x000208000b157984 */ /* 0x000ea80000000800 */
[----:B------:R-:W-:Y:S04]  /*0330*/  LDS R14, [R8+0xc] ;  /* 0x00000c00080e7984 */ /* 0x000fe80000000800 */
[----:B------:R-:W3:Y:S04]  /*0340*/  LDS R15, [R11+0x30c] ;  /* 0x00030c000b0f7984 */ /* 0x000ee80000000800 */
[----:B------:R-:W-:Y:S04]  /*0350*/  LDS R18, [R8+0x10] ;  /* 0x0000100008127984 */ /* 0x000fe80000000800 */
[----:B------:R-:W4:Y:S04]  /*0360*/  LDS R19, [R11+0x410] ;  /* 0x000410000b137984 */ /* 0x000f280000000800 */
[----:B------:R-:W-:Y:S01]  /*0370*/  LDS R24, [R8+0x14] ;  /* 0x0000140008187984 */ /* 0x000fe20000000800 */
[----:B0-----:R-:W-:-:S03]  /*0380*/  FFMA R22, R25, R22, R20 ;  /* 0x0000001619167223 */ /* 0x001fc60000000014 */
[----:B------:R-:W-:Y:S04]  /*0390*/  LDS R23, [R11+0x618] ;  /* 0x000618000b177984 */ /* 0x000fe80000000800 */
[----:B------:R-:W0:Y:S01]  /*03a0*/  LDS R25, [R11+0x514] ;  /* 0x000514000b197984 */ /* 0x000e220000000800 */
[----:B-1----:R-:W-:-:S03]  /*03b0*/  FFMA R27, R27, R28, R22 ;  /* 0x0000001c1b1b7223 */ /* 0x002fc60000000016 */
[----:B------:R-:W-:Y:S04]  /*03c0*/  LDS R20, [R8+0x1c] ;  /* 0x00001c0008147984 */ /* 0x000fe80000000800 */
[----:B------:R-:W1:Y:S01]  /*03d0*/  LDS R22, [R8+0x18] ;  /* 0x0000180008167984 */ /* 0x000e620000000800 */
[----:B--2---:R-:W-:-:S03]  /*03e0*/  FFMA R27, R26, R21, R27 ;  /* 0x000000151a1b7223 */ /* 0x004fc6000000001b */
[----:B------:R-:W-:Y:S04]  /*03f0*/  LDS R16, [R8+0x20] ;  /* 0x0000200008107984 */ /* 0x000fe80000000800 */
[----:B------:R-:W2:Y:S04]  /*0400*/  LDS R21, [R11+0x71c] ;  /* 0x00071c000b157984 */ /* 0x000ea80000000800 */
[----:B------:R-:W5:Y:S01]  /*0410*/  LDS R17, [R11+0x820] ;  /* 0x000820000b117984 */ /* 0x000f620000000800 */
[----:B---3--:R-:W-:-:S03]  /*0420*/  FFMA R27, R14, R15, R27 ;  /* 0x0000000f0e1b7223 */ /* 0x008fc6000000001b */
[----:B------:R-:W-:Y:S04]  /*0430*/  LDS R14, [R8+0x24] ;  /* 0x00002400080e7984 */ /* 0x000fe80000000800 */
[----:B------:R-:W3:Y:S01]  /*0440*/  LDS R15, [R11+0x924] ;  /* 0x000924000b0f7984 */ /* 0x000ee20000000800 */
[----:B----4-:R-:W-:-:S03]  /*0450*/  FFMA R19, R18, R19, R27 ;  /* 0x0000001312137223 */ /* 0x010fc6000000001b */
[----:B------:R-:W-:Y:S01]  /*0460*/  LDS R18, [R8+0x28] ;  /* 0x0000280008127984 */ /* 0x000fe20000000800 */
[----:B0-----:R-:W-:-:S03]  /*0470*/  FFMA R25, R24, R25, R19 ;  /* 0x0000001918197223 */ /* 0x001fc60000000013 */
[----:B------:R-:W0:Y:S04]  /*0480*/  LDS R19, [R11+0xa28] ;  /* 0x000a28000b137984 */ /* 0x000e280000000800 */
[----:B------:R-:W-:Y:S01]  /*0490*/  LDS R24, [R8+0x2c] ;  /* 0x00002c0008187984 */ /* 0x000fe20000000800 */
[----:B-1----:R-:W-:-:S03]  /*04a0*/  FFMA R23, R22, R23, R25 ;  /* 0x0000001716177223 */ /* 0x002fc60000000019 */
[----:B------:R-:W1:Y:S04]  /*04b0*/  LDS R25, [R11+0xb2c] ;  /* 0x000b2c000b197984 */ /* 0x000e680000000800 */
[----:B------:R-:W-:Y:S01]  /*04c0*/  LDS R22, [R8+0x30] ;  /* 0x0000300008167984 */ /* 0x000fe20000000800 */
[----:B--2---:R-:W-:-:S03]  /*04d0*/  FFMA R21, R20, R21, R23 ;  /* 0x0000001514157223 */ /* 0x004fc60000000017 */
[----:B------:R-:W2:Y:S01]  /*04e0*/  LDS R23, [R11+0xc30] ;  /* 0x000c30000b177984 */ /* 0x000ea20000000800 */
[----:B-----5:R-:W-:-:S03]  /*04f0*/  FFMA R17, R16, R17, R21 ;  /* 0x0000001110117223 */ /* 0x020fc60000000015 */
[----:B------:R-:W-:Y:S04]  /*0500*/  LDS R20, [R8+0x34] ;  /* 0x0000340008147984 */ /* 0x000fe80000000800 */
[----:B------:R-:W4:Y:S01]  /*0510*/  LDS R21, [R11+0xd34] ;  /* 0x000d34000b157984 */ /* 0x000f220000000800 */
[----:B---3--:R-:W-:-:S03]  /*0520*/  FFMA R27, R14, R15, R17 ;  /* 0x0000000f0e1b7223 */ /* 0x008fc60000000011 */
[----:B------:R-:W-:Y:S04]  /*0530*/  LDS R16, [R8+0x38] ;  /* 0x0000380008107984 */ /* 0x000fe80000000800 */
[----:B------:R-:W3:Y:S04]  /*0540*/  LDS R17, [R11+0xe38] ;  /* 0x000e38000b117984 */ /* 0x000ee80000000800 */
[----:B------:R-:W-:Y:S04]  /*0550*/  LDS R14, [R8+0x3c] ;  /* 0x00003c00080e7984 */ /* 0x000fe80000000800 */
[----:B------:R-:W5:Y:S01]  /*0560*/  LDS R15, [R11+0xf3c] ;  /* 0x000f3c000b0f7984 */ /* 0x000f620000000800 */
[----:B0-----:R-:W-:-:S03]  /*0570*/  FFMA R19, R18, R19, R27 ;  /* 0x0000001312137223 */ /* 0x001fc6000000001b */
[----:B------:R-:W-:Y:S01]  /*0580*/  LDS R18, [R8+0x40] ;  /* 0x0000400008127984 */ /* 0x000fe20000000800 */
[----:B-1----:R-:W-:-:S03]  /*0590*/  FFMA R25, R24, R25, R19 ;  /* 0x0000001918197223 */ /* 0x002fc60000000013 */
[----:B------:R-:W0:Y:S04]  /*05a0*/  LDS R19, [R11+0x1040] ;  /* 0x001040000b137984 */ /* 0x000e280000000800 */
[----:B------:R-:W-:Y:S01]  /*05b0*/  LDS R24, [R8+0x44] ;  /* 0x0000440008187984 */ /* 0x000fe20000000800 */
[----:B--2---:R-:W-:-:S03]  /*05c0*/  FFMA R23, R22, R23, R25 ;  /* 0x0000001716177223 */ /* 0x004fc60000000019 */
[----:B------:R-:W1:Y:S04]  /*05d0*/  LDS R25, [R11+0x1144] ;  /* 0x001144000b197984 */ /* 0x000e680000000800 */
[----:B------:R-:W-:Y:S01]  /*05e0*/  LDS R22, [R8+0x48] ;  /* 0x0000480008167984 */ /* 0x000fe20000000800 */
[----:B----4-:R-:W-:-:S03]  /*05f0*/  FFMA R21, R20, R21, R23 ;  /* 0x0000001514157223 */ /* 0x010fc60000000017 */
[----:B------:R-:W2:Y:S04]  /*0600*/  LDS R23, [R11+0x1248] ;  /* 0x001248000b177984 */ /* 0x000ea80000000800 */
[----:B------:R-:W-:Y:S01]  /*0610*/  LDS R20, [R8+0x4c] ;  /* 0x00004c0008147984 */ /* 0x000fe20000000800 */
[----:B---3--:R-:W-:-:S03]  /*0620*/  FFMA R17, R16, R17, R21 ;  /* 0x0000001110117223 */ /* 0x008fc60000000015 */
[----:B------:R-:W3:Y:S04]  /*0630*/  LDS R21, [R11+0x134c] ;  /* 0x00134c000b157984 */ /* 0x000ee80000000800 */
[----:B------:R-:W-:Y:S01]  /*0640*/  LDS R16, [R8+0x50] ;  /* 0x0000500008107984 */ /* 0x000fe20000000800 */
[----:B-----5:R-:W-:-:S03]  /*0650*/  FFMA R27, R14, R15, R17 ;  /* 0x0000000f0e1b7223 */ /* 0x020fc60000000011 */
[----:B------:R-:W4:Y:S04]  /*0660*/  LDS R17, [R11+0x1450] ;  /* 0x001450000b117984 */ /* 0x000f280000000800 */
        /* <DEDUP_REMOVED lines=10> */
[----:B---3--:R-:W-:-:S03]  /*0710*/  FFMA R23, R20, R21, R23 ;  /* 0x0000001514177223 */ /* 0x008fc60000000017 */
[----:B------:R-:W-:Y:S04]  /*0720*/  LDS R20, [R8+0x60] ;  /* 0x0000600008147984 */ /* 0x000fe80000000800 */
[----:B------:R-:W2:Y:S01]  /*0730*/  LDS R21, [R11+0x1860] ;  /* 0x001860000b157984 */ /* 0x000ea20000000800 */
[----:B----4-:R-:W-:-:S03]  /*0740*/  FFMA R23, R16, R17, R23 ;  /* 0x0000001110177223 */ /* 0x010fc60000000017 */
[----:B------:R-:W-:Y:S04]  /*0750*/  LDS R16, [R8+0x64] ;  /* 0x0000640008107984 */ /* 0x000fe80000000800 */
[----:B------:R-:W3:Y:S01]  /*0760*/  LDS R17, [R11+0x1964] ;  /* 0x001964000b117984 */ /* 0x000ee20000000800 */
[----:B-----5:R-:W-:-:S03]  /*0770*/  FFMA R27, R14, R15, R23 ;  /* 0x0000000f0e1b7223 */ /* 0x020fc60000000017 */
[----:B------:R-:W-:Y:S04]  /*0780*/  LDS R14, [R8+0x68] ;  /* 0x00006800080e7984 */ /* 0x000fe80000000800 */
[----:B------:R-:W4:Y:S04]  /*0790*/  LDS R15, [R11+0x1a68] ;  /* 0x001a68000b0f7984 */ /* 0x000f280000000800 */
[----:B------:R-:W5:Y:S01]  /*07a0*/  LDS R23, [R11+0x1b6c] ;  /* 0x001b6c000b177984 */ /* 0x000f620000000800 */
[----:B0-----:R-:W-:-:S03]  /*07b0*/  FFMA R19, R18, R19, R27 ;  /* 0x0000001312137223 */ /* 0x001fc6000000001b */
[----:B------:R-:W-:Y:S01]  /*07c0*/  LDS R18, [R8+0x70] ;  /* 0x0000700008127984 */ /* 0x000fe20000000800 */
[----:B-1----:R-:W-:-:S03]  /*07d0*/  FFMA R25, R24, R25, R19 ;  /* 0x0000001918197223 */ /* 0x002fc60000000013 */
[----:B------:R-:W0:Y:S04]  /*07e0*/  LDS R19, [R11+0x1c70] ;  /* 0x001c70000b137984 */ /* 0x000e280000000800 */
[----:B------:R-:W-:Y:S01]  /*07f0*/  LDS R24, [R8+0x80] ;  /* 0x0000800008187984 */ /* 0x000fe20000000800 */
[----:B--2---:R-:W-:-:S03]  /*0800*/  FFMA R25, R20, R21, R25 ;  /* 0x0000001514197223 */ /* 0x004fc60000000019 */
[----:B------:R-:W-:Y:S04]  /*0810*/  LDS R20, [R8+0x74] ;  /* 0x0000740008147984 */ /* 0x000fe80000000800 */
[----:B------:R-:W1:Y:S01]  /*0820*/  LDS R21, [R11+0x1d74] ;  /* 0x001d74000b157984 */ /* 0x000e620000000800 */
[----:B---3--:R-:W-:-:S03]  /*0830*/  FFMA R25, R16, R17, R25 ;  /* 0x0000001110197223 */ /* 0x008fc60000000019 */
[----:B------:R-:W-:Y:S04]  /*0840*/  LDS R16, [R8+0x78] ;  /* 0x0000780008107984 */ /* 0x000fe80000000800 */
[----:B------:R-:W2:Y:S01]  /*0850*/  LDS R17, [R11+0x1e78] ;  /* 0x001e78000b117984 */ /* 0x000ea20000000800 */
[----:B----4-:R-:W-:-:S03]  /*0860*/  FFMA R25, R14, R15, R25 ;  /* 0x0000000f0e197223 */ /* 0x010fc60000000019 */
[----:B------:R-:W-:Y:S04]  /*0870*/  LDS R14, [R8+0x7c] ;  /* 0x00007c00080e7984 */ /* 0x000fe80000000800 */
[----:B------:R-:W3:Y:S01]  /*0880*/  LDS R15, [R11+0x1f7c] ;  /* 0x001f7c000b0f7984 */ /* 0x000ee20000000800 */
        /* <DEDUP_REMOVED lines=13> */
[----:B------:R-:W-:Y:S01]  /*0960*/  LDS R14, [R8+0x90] ;  /* 0x00009000080e7984 */ /* 0x000fe20000000800 */
[----:B----4-:R-:W-:-:S03]  /*0970*/  FFMA R24, R24, R25, R21 ;  /* 0x0000001918187223 */ /* 0x010fc60000000015 */
[----:B------:R-:W2:Y:S04]  /*0980*/  LDS R15, [R11+0x2490] ;  /* 0x002490000b0f7984 */ /* 0x000ea80000000800 */
[----:B------:R-:W3:Y:S01]  /*0990*/  LDS R21, [R11+0x2594] ;  /* 0x002594000b157984 */ /* 0x000ee20000000800 */
[----:B-----5:R-:W-:-:S03]  /*09a0*/  FFMA R27, R23, R22, R24 ;  /* 0x00000016171b7223 */ /* 0x020fc60000000018 */
[----:B------:R-:W-:Y:S04]  /*09b0*/  LDS R24, [R8+0x98] ;  /* 0x0000980008187984 */ /* 0x000fe80000000800 */
[----:B------:R-:W4:Y:S04]  /*09c0*/  LDS R25, [R11+0x2698] ;  /* 0x002698000b197984 */ /* 0x000f280000000800 */
[----:B------:R-:W-:Y:S04]  /*09d0*/  LDS R22, [R8+0x9c] ;  /* 0x00009c0008167984 */ /* 0x000fe80000000800 */
[----:B------:R-:W5:Y:S01]  /*09e0*/  LDS R23, [R11+0x279c] ;  /* 0x00279c000b177984 */ /* 0x000f620000000800 */
[----:B0-----:R-:W-:-:S03]  /*09f0*/  FFMA R19, R18, R19, R27 ;  /* 0x0000001312137223 */ /* 0x001fc6000000001b */
[----:B------:R-:W-:Y:S01]  /*0a00*/  LDS R18, [R8+0xa8] ;  /* 0x0000a80008127984 */ /* 0x000fe20000000800 */
[----:B-1----:R-:W-:-:S03]  /*0a10*/  FFMA R19, R16, R17, R19 ;  /* 0x0000001110137223 */ /* 0x002fc60000000013 */
[----:B------:R-:W-:Y:S04]  /*0a20*/  LDS R16, [R8+0xa0] ;  /* 0x0000a00008107984 */ /* 0x000fe80000000800 */
[----:B------:R-:W0:Y:S01]  /*0a30*/  LDS R17, [R11+0x28a0] ;  /* 0x0028a0000b117984 */ /* 0x000e220000000800 */
[----:B--2---:R-:W-:-:S03]  /*0a40*/  FFMA R19, R14, R15, R19 ;  /* 0x0000000f0e137223 */ /* 0x004fc60000000013 */
[----:B------:R-:W-:Y:S01]  /*0a50*/  LDS R14, [R8+0xa4] ;  /* 0x0000a400080e7984 */ /* 0x000fe20000000800 */
[----:B---3--:R-:W-:-:S03]  /*0a60*/  FFMA R21, R20, R21, R19 ;  /* 0x0000001514157223 */ /* 0x008fc60000000013 */
[----:B------:R-:W1:Y:S04]  /*0a70*/  LDS R15, [R11+0x29a4] ;  /* 0x0029a4000b0f7984 */ /* 0x000e680000000800 */
[----:B------:R-:W2:Y:S01]  /*0a80*/  LDS R19, [R11+0x2aa8] ;  /* 0x002aa8000b137984 */ /* 0x000ea20000000800 */
[----:B----4-:R-:W-:-:S03]  /*0a90*/  FFMA R25, R24, R25, R21 ;  /* 0x0000001918197223 */ /* 0x010fc60000000015 */
[----:B------:R-:W-:Y:S04]  /*0aa0*/  LDS R20, [R8+0xac] ;  /* 0x0000ac0008147984 */ /* 0x000fe80000000800 */
        /* <DEDUP_REMOVED lines=9> */
[----:B------:R-:W-:Y:S01]  /*0b40*/  LDS R14, [R8+0xb8] ;  /* 0x0000b800080e7984 */ /* 0x000fe20000000800 */
[----:B--2---:R-:W-:-:S03]  /*0b50*/  FFMA R19, R18, R19, R17 ;  /* 0x0000001312137223 */ /* 0x004fc60000000011 */
[----:B------:R-:W0:Y:S04]  /*0b60*/  LDS R15, [R11+0x2eb8] ;  /* 0x002eb8000b0f7984 */ /* 0x000e280000000800 */
        /* <DEDUP_REMOVED lines=21> */
[----:B------:R-:W2:Y:S04]  /*0cc0*/  LDS R19, [R11+0x36d8] ;  /* 0x0036d8000b137984 */ /* 0x000ea80000000800 */
[----:B------:R-:W-:Y:S01]  /*0cd0*/  LDS R20, [R8+0xdc] ;  /* 0x0000dc0008147984 */ /* 0x000fe20000000800 */
[----:B----4-:R-:W-:-:S03]  /*0ce0*/  FFMA R25, R24, R25, R21 ;  /* 0x0000001918197223 */ /* 0x010fc60000000015 */
        /* <DEDUP_REMOVED lines=24> */
[----:B0-----:R-:W-:Y:S01]  /*0e70*/  FFMA R15, R14, R15, R27 ;  /* 0x0000000f0e0f7223 */ /* 0x001fe2000000001b */
[----:B------:R-:W-:-:S03]  /*0e80*/  UIADD3 UR4, UPT, UPT, UR4, 0x40, URZ ;  /* 0x0000004004047890 */ /* 0x000fc6000fffe0ff */
[----:B-1----:R-:W-:Y:S01]  /*0e90*/  FFMA R15, R16, R17, R15 ;  /* 0x00000011100f7223 */ /* 0x002fe2000000000f */
[----:B------:R-:W-:-:S03]  /*0ea0*/  UISETP.GE.AND UP0, UPT, UR4, UR9, UPT ;  /* 0x000000090400728c */ /* 0x000fc6000bf06270 */
[----:B--2---:R-:W-:-:S04]  /*0eb0*/  FFMA R15, R18, R19, R15 ;  /* 0x00000013120f7223 */ /* 0x004fc8000000000f */
[----:B---3--:R-:W-:Y:S01]  /*0ec0*/  FFMA R15, R20, R21, R15 ;  /* 0x00000015140f7223 */ /* 0x008fe2000000000f */
[----:B------:R-:W-:Y:S02]  /*0ed0*/  IADD3 R5, PT, PT, R5, 0x40, RZ ;  /* 0x0000004005057810 */ /* 0x000fe40007ffe0ff */
[----:B------:R-:W-:Y:S01]  /*0ee0*/  IADD3 R13, PT, PT, R13, 0x40, RZ ;  /* 0x000000400d0d7810 */ /* 0x000fe20007ffe0ff */
[----:B----4-:R-:W-:Y:S01]  /*0ef0*/  FFMA R15, R24, R25, R15 ;  /* 0x00000019180f7223 */ /* 0x010fe2000000000f */
[----:B------:R-:W-:Y:S02]  /*0f00*/  IADD3 R4, PT, PT, R4, 0x40, RZ ;  /* 0x0000004004047810 */ /* 0x000fe40007ffe0ff */
[----:B------:R-:W-:Y:S01]  /*0f10*/  LEA R9, R6, R9, 0x6 ;  /* 0x0000000906097211 */ /* 0x000fe200078e30ff */
[----:B-----5:R-:W-:Y:S01]  /*0f20*/  FFMA R20, R22, R23, R15 ;  /* 0x0000001716147223 */ /* 0x020fe2000000000f */
[----:B------:R-:W-:Y:S06]  /*0f30*/  BAR.SYNC.DEFER_BLOCKING 0x0 ;  /* 0x0000000000007b1d */ /* 0x000fec0000010000 */
[----:B------:R-:W-:Y:S05]  /*0f40*/  BRA.U !UP0, `(.L_x_83) ;  /* 0xfffffff108a87547 */ /* 0x000fea000b83ffff */
.L_x_82:
[----:B------:R-:W0:Y:S02]  /*0f50*/  LDCU.64 UR10, c[0x0][0x398] ;  /* 0x00007300ff0a77ac */ /* 0x000e240008000a00 */
[----:B0-----:R-:W-:-:S04]  /*0f60*/  ISETP.GE.AND P0, PT, R7, UR11, PT ;  /* 0x0000000b07007c0c */ /* 0x001fc8000bf06270 */
[----:B------:R-:W-:-:S13]  /*0f70*/  ISETP.GE.OR P0, PT, R0, UR10, P0 ;  /* 0x0000000a00007c0c */ /* 0x000fda0008706670 */
[----:B------:R-:W-:Y:S05]  /*0f80*/  @P0 EXIT ;  /* 0x000000000000094d */ /* 0x000fea0003800000 */
[----:B------:R-:W0:Y:S01]  /*0f90*/  LDC.64 R2, c[0x0][0x390] ;  /* 0x0000e400ff027b82 */ /* 0x000e220000000a00 */
[----:B------:R-:W-:Y:S01]  /*0fa0*/  IMAD R7, R0, UR11, R7 ;  /* 0x0000000b00077c24 */ /* 0x000fe2000f8e0207 */
[----:B------:R-:W1:Y:S01]  /*0fb0*/  LDCU UR4, c[0x0][0x3a8] ;  /* 0x00007500ff0477ac */ /* 0x000e620008000800 */
[----:B------:R-:W2:Y:S02]  /*0fc0*/  LDCU UR5, c[0x0][0x3a4] ;  /* 0x00007480ff0577ac */ /* 0x000ea40008000800 */
[----:B0-----:R-:W-:-:S05]  /*0fd0*/  IMAD.WIDE.U32 R2, R7, 0x4, R2 ;  /* 0x0000000407027825 */ /* 0x001fca00078e0002 */
[----:B------:R-:W1:Y:S02]  /*0fe0*/  LDG.E R0, desc[UR6][R2.64] ;  /* 0x0000000602007981 */ /* 0x000e64000c1e1900 */
[----:B-1----:R-:W-:-:S04]  /*0ff0*/  FMUL R5, R0, UR4 ;  /* 0x0000000400057c20 */ /* 0x002fc80008400000 */
[----:B--2---:R-:W-:-:S05]  /*1000*/  FFMA R5, R20, UR5, R5 ;  /* 0x0000000514057c23 */ /* 0x004fca0008000005 */
[----:B------:R-:W-:Y:S01]  /*1010*/  STG.E desc[UR6][R2.64], R5 ;  /* 0x0000000502007986 */ /* 0x000fe2000c101906 */
[----:B------:R-:W-:Y:S05]  /*1020*/  EXIT ;  /* 0x000000000000794d */ /* 0x000fea0003800000 */
.L_x_84:
        /* <DEDUP_REMOVED lines=13> */
.L_x_100:


//--------------------- .text._Z20conv2d_3x3_optimizedPKfS0_Pfiiiiiii --------------------------
	.section	.text._Z20conv2d_3x3_optimizedPKfS0_Pfiiiiiii,"ax",@progbits
	.align	128
        .global         _Z20conv2d_3x3_optimizedPKfS0_Pfiiiiiii
        .type           _Z20conv2d_3x3_optimizedPKfS0_Pfiiiiiii,@function
        .size           _Z20conv2d_3x3_optimizedPKfS0_Pfiiiiiii,(.L_x_101 - _Z20conv2d_3x3_optimizedPKfS0_Pfiiiiiii)
        .other          _Z20conv2d_3x3_optimizedPKfS0_Pfiiiiiii,@"STO_CUDA_ENTRY STV_DEFAULT"
_Z20conv2d_3x3_optimizedPKfS0_Pfiiiiiii:
.text._Z20conv2d_3x3_optimizedPKfS0_Pfiiiiiii:
[----:B------:R-:W-:Y:S01]  /*0000*/  LDC R1, c[0x0][0x37c] ;  /* 0x0000df00ff017b82 */ /* 0x000fe20000000800 */
[----:B------:R-:W0:Y:S01]  /*0010*/  S2R R6, SR_TID.Y ;  /* 0x0000000000067919 */ /* 0x000e220000002200 */
[----:B------:R-:W1:Y:S06]  /*0020*/  LDCU UR11, c[0x0][0x360] ;  /* 0x00006c00ff0b77ac */ /* 0x000e6c0008000800 */
[----:B------:R-:W2:Y:S01]  /*0030*/  LDC R8, c[0x0][0x360] ;  /* 0x0000d800ff087b82 */ /* 0x000ea20000000800 */
[----:B------:R-:W2:Y:S01]  /*0040*/  S2R R7, SR_TID.X ;  /* 0x0000000000077919 */ /* 0x000ea20000002100 */
[----:B------:R-:W3:Y:S06]  /*0050*/  LDCU UR14, c[0x0][0x3b0] ;  /* 0x00007600ff0e77ac */ /* 0x000eec0008000800 */
[----:B------:R-:W0:Y:S08]  /*0060*/  S2UR UR5, SR_CTAID.Y ;  /* 0x00000000000579c3 */ /* 0x000e300000002600 */
[----:B------:R-:W0:Y:S08]  /*0070*/  LDC R9, c[0x0][0x364] ;  /* 0x0000d900ff097b82 */ /* 0x000e300000000800 */
[----:B------:R-:W2:Y:S08]  /*0080*/  S2UR UR4, SR_CTAID.X ;  /* 0x00000000000479c3 */ /* 0x000eb00000002500 */
[----:B------:R-:W4:Y:S08]  /*0090*/  LDC R5, c[0x0][0x3ac] ;  /* 0x0000eb00ff057b82 */ /* 0x000f300000000800 */
[----:B------:R-:W5:Y:S01]  /*00a0*/  S2UR UR8, SR_CTAID.Z ;  /* 0x00000000000879c3 */ /* 0x000f620000002700 */
[----:B0-----:R-:W-:-:S07]  /*00b0*/  IMAD R12, R9, UR5, R6 ;  /* 0x00000005090c7c24 */ /* 0x001fce000f8e0206 */
[----:B------:R-:W5:Y:S01]  /*00c0*/  LDC R0, c[0x0][0x3a0] ;  /* 0x0000e800ff007b82 */ /* 0x000f620000000800 */
[----:B--2---:R-:W-:Y:S01]  /*00d0*/  IMAD R10, R8, UR4, R7 ;  /* 0x00000004080a7c24 */ /* 0x004fe2000f8e0207 */
[----:B----4-:R-:W-:-:S04]  /*00e0*/  ISETP.GE.AND P0, PT, R12, R5, PT ;  /* 0x000000050c00720c */ /* 0x010fc80003f06270 */
[----:B---3--:R-:W-:-:S04]  /*00f0*/  ISETP.GE.OR P0, PT, R10, UR14, P0 ;  /* 0x0000000e0a007c0c */ /* 0x008fc80008706670 */
[----:B-----5:R-:W-:-:S13]  /*0100*/  ISETP.LE.OR P0, PT, R0, UR8, P0 ;  /* 0x0000000800007c0c */ /* 0x020fda0008703670 */
[----:B-1----:R-:W-:Y:S05]  /*0110*/  @P0 EXIT ;  /* 0x000000000000094d */ /* 0x002fea0003800000 */
[----:B------:R-:W0:Y:S02]  /*0120*/  LDC R0, c[0x0][0x39c] ;  /* 0x0000e700ff007b82 */ /* 0x000e240000000800 */
[----:B0-----:R-:W-:-:S13]  /*0130*/  ISETP.GE.AND P0, PT, R0, 0x1, PT ;  /* 0x000000010000780c */ /* 0x001fda0003f06270 */
[----:B------:R-:W-:Y:S05]  /*0140*/  @!P0 EXIT ;  /* 0x000000000000894d */ /* 0x000fea0003800000 */
[----:B------:R-:W0:Y:S01]  /*0150*/  S2UR UR5, SR_CgaCtaId ;  /* 0x00000000000579c3 */ /* 0x000e220000008800 */
[----:B------:R-:W-:Y:S01]  /*0160*/  UIADD3 UR9, UPT, UPT, UR11, 0x2, URZ ;  /* 0x000000020b097890 */ /* 0x000fe2000fffe0ff */
[----:B------:R-:W-:Y:S01]  /*0170*/  IMAD R5, R5, UR8, R12 ;  /* 0x0000000805057c24 */ /* 0x000fe2000f8e020c */
[----:B------:R-:W1:Y:S01]  /*0180*/  LDCU.64 UR6, c[0x0][0x380] ;  /* 0x00007000ff0677ac */ /* 0x000e620008000a00 */
[----:B------:R-:W-:Y:S01]  /*0190*/  IADD3 R12, PT, PT, R12, -0x1, RZ ;  /* 0xffffffff0c0c7810 */ /* 0x000fe20007ffe0ff */
[----:B------:R-:W-:Y:S02]  /*01a0*/  VIADD R13, R9, 0x2 ;  /* 0x00000002090d7836 */ /* 0x000fe40000000000 */
[----:B------:R-:W-:Y:S01]  /*01b0*/  MOV R11, UR9 ;  /* 0x00000009000b7c02 */ /* 0x000fe20008000f00 */
[----:B------:R-:W2:Y:S01]  /*01c0*/  LDC.64 R2, c[0x0][0x390] ;  /* 0x0000e400ff027b82 */ /* 0x000ea20000000a00 */
[----:B------:R-:W-:Y:S01]  /*01d0*/  UMOV UR4, 0x400 ;  /* 0x0000040000047882 */ /* 0x000fe20000000000 */
[----:B------:R-:W-:Y:S01]  /*01e0*/  USHF.L.U32 UR10, UR9, 0x2, URZ ;  /* 0x00000002090a7899 */ /* 0x000fe200080006ff */
[----:B------:R-:W-:Y:S01]  /*01f0*/  IMAD R5, R5, UR14, R10 ;  /* 0x0000000e05057c24 */ /* 0x000fe2000f8e020a */
[----:B------:R-:W3:Y:S01]  /*0200*/  LDCU.64 UR12, c[0x0][0x358] ;  /* 0x00006b00ff0c77ac */ /* 0x000ee20008000a00 */
[----:B------:R-:W-:-:S04]  /*0210*/  IMAD R0, R6, UR9, R11 ;  /* 0x0000000906007c24 */ /* 0x000fc8000f8e020b */
[----:B------:R-:W-:Y:S01]  /*0220*/  IMAD.IADD R0, R0, 0x1, R7 ;  /* 0x0000000100007824 */ /* 0x000fe200078e0207 */
[----:B0-----:R-:W-:Y:S02]  /*0230*/  ULEA UR4, UR5, UR4, 0x18 ;  /* 0x0000000405047291 */ /* 0x001fe4000f8ec0ff */
[----:B-1----:R-:W-:-:S04]  /*0240*/  UIADD3 UR5, UP0, UPT, UR6, -0x4, URZ ;  /* 0xfffffffc06057890 */ /* 0x002fc8000ff1e0ff */
[----:B------:R-:W-:Y:S01]  /*0250*/  LEA R11, R0, UR4, 0x2 ;  /* 0x00000004000b7c11 */ /* 0x000fe2000f8e10ff */
[----:B------:R-:W-:Y:S01]  /*0260*/  UIADD3.X UR6, UPT, UPT, UR7, -0x1, URZ, UP0, !UPT ;  /* 0xffffffff07067890 */ /* 0x000fe200087fe4ff */
[----:B--2---:R-:W-:Y:S01]  /*0270*/  IMAD.WIDE R2, R5, 0x4, R2 ;  /* 0x0000000405027825 */ /* 0x004fe200078e0202 */
[----:B------:R-:W-:Y:S01]  /*0280*/  UMOV UR4, URZ ;  /* 0x000000ff00047c82 */ /* 0x000fe20008000000 */
[----:B---3--:R-:W-:-:S09]  /*0290*/  IADD3 R14, PT, PT, R11, UR10, RZ ;  /* 0x0000000a0b0e7c10 */ /* 0x008fd2000fffe0ff */
.L_x_90:
[----:B0-----:R-:W-:-:S07]  /*02a0*/  IMAD.MOV.U32 R15, RZ, RZ, RZ ;  /* 0x000000ffff0f7224 */ /* 0x001fce00078e00ff */
.L_x_89:
[----:B------:R-:W0:Y:S01]  /*02b0*/  LDC R5, c[0x0][0x3a4] ;  /* 0x0000e900ff057b82 */ /* 0x000e220000000800 */
[----:B------:R-:W1:Y:S01]  /*02c0*/  LDCU UR14, c[0x0][0x3a8] ;  /* 0x00007500ff0e77ac */ /* 0x000e620008000800 */
[----:B------:R-:W-:Y:S01]  /*02d0*/  IADD3 R0, PT, PT, R12, R15, RZ ;  /* 0x0000000f0c007210 */ /* 0x000fe20007ffe0ff */
[----:B------:R-:W-:Y:S01]  /*02e0*/  IMAD.MOV.U32 R20, RZ, RZ, -0x1 ;  /* 0xffffffffff147424 */ /* 0x000fe200078e00ff */
[----:B------:R-:W-:-:S04]  /*02f0*/  UMOV UR7, 0x400 ;  /* 0x0000040000077882 */ /* 0x000fc80000000000 */
[----:B------:R-:W2:Y:S01]  /*0300*/  S2UR UR8, SR_CgaCtaId ;  /* 0x00000000000879c3 */ /* 0x000ea20000008800 */
[----:B0-----:R-:W-:Y:S01]  /*0310*/  IMAD R4, R5, UR4, R0 ;  /* 0x0000000405047c24 */ /* 0x001fe2000f8e0200 */
[----:B------:R-:W-:-:S03]  /*0320*/  ISETP.GE.AND P0, PT, R0, R5, PT ;  /* 0x000000050000720c */ /* 0x000fc60003f06270 */
[----:B-1----:R-:W-:Y:S01]  /*0330*/  IMAD R5, R4, UR14, RZ ;  /* 0x0000000e04057c24 */ /* 0x002fe2000f8e02ff */
[----:B------:R-:W-:Y:S01]  /*0340*/  ISETP.GT.AND P0, PT, R0, -0x1, !P0 ;  /* 0xffffffff0000780c */ /* 0x000fe20004704270 */
[----:B------:R-:W-:Y:S01]  /*0350*/  IMAD.IADD R0, R6, 0x1, R15 ;  /* 0x0000000106007824 */ /* 0x000fe200078e020f */
[----:B------:R-:W-:Y:S01]  /*0360*/  IADD3 R15, PT, PT, R9, R15, RZ ;  /* 0x0000000f090f7210 */ /* 0x000fe20007ffe0ff */
[----:B--2---:R-:W-:Y:S01]  /*0370*/  ULEA UR7, UR8, UR7, 0x18 ;  /* 0x0000000708077291 */ /* 0x004fe2000f8ec0ff */
[----:B------:R-:W-:Y:S01]  /*0380*/  SHF.R.S32.HI R17, RZ, 0x1f, R5 ;  /* 0x0000001fff117819 */ /* 0x000fe20000011405 */
[----:B------:R-:W0:Y:S01]  /*0390*/  LDCU UR14, c[0x0][0x3a8] ;  /* 0x00007500ff0e77ac */ /* 0x000e220008000800 */
[----:B------:R-:W-:Y:S02]  /*03a0*/  IADD3 R16, P1, PT, R10, R5, RZ ;  /* 0x000000050a107210 */ /* 0x000fe40007f3e0ff */
[----:B------:R-:W-:Y:S02]  /*03b0*/  ISETP.GE.U32.AND P2, PT, R0, R13, PT ;  /* 0x0000000d0000720c */ /* 0x000fe40003f46070 */
[----:B------:R-:W-:-:S02]  /*03c0*/  LEA R5, R7, UR7, 0x2 ;  /* 0x0000000707057c11 */ /* 0x000fc4000f8e10ff */
[----:B------:R-:W-:Y:S02]  /*03d0*/  LEA.HI.X.SX32 R19, R10, R17, 0x1, P1 ;  /* 0x000000110a137211 */ /* 0x000fe400008f0eff */
[----:B------:R-:W-:Y:S01]  /*03e0*/  LEA R4, P1, R16, UR5, 0x2 ;  /* 0x0000000510047c11 */ /* 0x000fe2000f8210ff */
[----:B------:R-:W-:Y:S01]  /*03f0*/  IMAD R17, R0, UR10, R5 ;  /* 0x0000000a00117c24 */ /* 0x000fe2000f8e0205 */
[----:B------:R-:W-:Y:S02]  /*0400*/  ISETP.GE.U32.AND P3, PT, R15, 0x3, PT ;  /* 0x000000030f00780c */ /* 0x000fe40003f66070 */
[----:B------:R-:W-:Y:S01]  /*0410*/  LEA.HI.X R5, R16, UR6, R19, 0x2, P1 ;  /* 0x0000000610057c11 */ /* 0x000fe200088f1413 */
[----:B------:R-:W-:Y:S01]  /*0420*/  IMAD.MOV.U32 R16, RZ, RZ, R10 ;  /* 0x000000ffff107224 */ /* 0x000fe200078e000a */
[----:B------:R-:W-:-:S09]  /*0430*/  MOV R0, R7 ;  /* 0x0000000700007202 */ /* 0x000fd20000000f00 */
.L_x_88:
[----:B------:R-:W-:Y:S01]  /*0440*/  ISETP.GE.U32.OR P1, PT, R0, UR9, P2 ;  /* 0x0000000900007c0c */ /* 0x000fe20009726470 */
[----:B------:R-:W-:-:S12]  /*0450*/  BSSY.RECONVERGENT B0, `(.L_x_85) ;  /* 0x000000b000007945 */ /* 0x000fd80003800200 */
[----:B------:R-:W-:Y:S05]  /*0460*/  @P1 BRA `(.L_x_86) ;  /* 0x0000000000241947 */ /* 0x000fea0003800000 */
[----:B------:R-:W-:-:S04]  /*0470*/  IADD3 R18, PT, PT, R16, -0x1, RZ ;  /* 0xffffffff10127810 */ /* 0x000fc80007ffe0ff */
[----:B0-----:R-:W-:-:S04]  /*0480*/  ISETP.GE.AND P1, PT, R18, UR14, PT ;  /* 0x0000000e12007c0c */ /* 0x001fc8000bf26270 */
[----:B------:R-:W-:-:S04]  /*0490*/  ISETP.GT.AND P1, PT, R18, -0x1, !P1 ;  /* 0xffffffff1200780c */ /* 0x000fc80004f24270 */
[----:B------:R-:W-:-:S13]  /*04a0*/  PLOP3.LUT P1, PT, P1, P0, PT, 0x80, 0x8 ;  /* 0x000000000008781c */ /* 0x000fda0000f21070 */
[----:B------:R-:W-:Y:S05]  /*04b0*/  @!P1 BRA `(.L_x_87) ;  /* 0x00000000000c9947 */ /* 0x000fea0003800000 */
[----:B------:R-:W2:Y:S04]  /*04c0*/  LDG.E.CONSTANT R18, desc[UR12][R4.64] ;  /* 0x0000000c04127981 */ /* 0x000ea8000c1e9900 */
[----:B--2---:R2:W-:Y:S01]  /*04d0*/  STS [R17], R18 ;  /* 0x0000001211007388 */ /* 0x0045e20000000800 */
[----:B------:R-:W-:Y:S05]  /*04e0*/  BRA `(.L_x_86) ;  /* 0x0000000000047947 */ /* 0x000fea0003800000 */
.L_x_87:
[----:B------:R1:W-:Y:S02]  /*04f0*/  STS [R17], RZ ;  /* 0x000000ff11007388 */ /* 0x0003e40000000800 */
.L_x_86:
[----:B0-----:R-:W-:Y:S05]  /*0500*/  BSYNC.RECONVERGENT B0 ;  /* 0x0000000000007941 */ /* 0x001fea0003800200 */
.L_x_85:
[----:B------:R-:W0:Y:S01]  /*0510*/  LDC R19, c[0x0][0x360] ;  /* 0x0000d800ff137b82 */ /* 0x000e220000000800 */
[----:B------:R-:W-:Y:S01]  /*0520*/  VIADD R20, R20, UR11 ;  /* 0x0000000b14147c36 */ /* 0x000fe20008000000 */
[----:B-12---:R-:W-:Y:S01]  /*0530*/  LEA R17, R8, R17, 0x2 ;  /* 0x0000001108117211 */ /* 0x006fe200078e10ff */
[----:B------:R-:W-:Y:S01]  /*0540*/  VIADD R16, R16, UR11 ;  /* 0x0000000b10107c36 */ /* 0x000fe20008000000 */
[----:B------:R-:W-:Y:S02]  /*0550*/  IADD3 R0, PT, PT, R0, UR11, RZ ;  /* 0x0000000b00007c10 */ /* 0x000fe4000fffe0ff */
[----:B------:R-:W-:-:S04]  /*0560*/  IADD3 R18, PT, PT, R20, 0x1, RZ ;  /* 0x0000000114127810 */ /* 0x000fc80007ffe0ff */
[----:B------:R-:W-:Y:S01]  /*0570*/  ISETP.GE.U32.AND P1, PT, R18, 0x3, PT ;  /* 0x000000031200780c */ /* 0x000fe20003f26070 */
[----:B0-----:R-:W-:-:S12]  /*0580*/  IMAD.WIDE.U32 R4, R19, 0x4, R4 ;  /* 0x0000000413047825 */ /* 0x001fd800078e0004 */
[----:B------:R-:W-:Y:S05]  /*0590*/  @!P1 BRA `(.L_x_88) ;  /* 0xfffffffc00a89947 */ /* 0x000fea000383ffff */
[----:B------:R-:W-:Y:S05]  /*05a0*/  @!P3 BRA `(.L_x_89) ;  /* 0xfffffffc0040b947 */ /* 0x000fea000383ffff */
[----:B------:R-:W0:Y:S01]  /*05b0*/  S2R R0, SR_CTAID.Z ;  /* 0x0000000000007919 */ /* 0x000e220000002700 */
[----:B------:R-:W0:Y:S08]  /*05c0*/  LDC R15, c[0x0][0x39c] ;  /* 0x0000e700ff0f7b82 */ /* 0x000e300000000800 */
[----:B------:R-:W-:Y:S08]  /*05d0*/  BAR.SYNC.DEFER_BLOCKING 0x0 ;  /* 0x0000000000007b1d */ /* 0x000ff00000010000 */
[----:B------:R-:W1:Y:S01]  /*05e0*/  LDC.64 R4, c[0x0][0x388] ;  /* 0x0000e200ff047b82 */ /* 0x000e620000000a00 */
[----:B------:R-:W-:-:S13]  /*05f0*/  ISETP.NE.AND P0, PT, RZ, UR4, PT ;  /* 0x00000004ff007c0c */ /* 0x000fda000bf05270 */
[----:B------:R-:W2:Y:S01]  /*0600*/  @P0 LDG.E R21, desc[UR12][R2.64] ;  /* 0x0000000c02150981 */ /* 0x000ea2000c1e1900 */
[----:B0-----:R-:W-:-:S03]  /*0610*/  IMAD R0, R0, R15, UR4 ;  /* 0x0000000400007e24 */ /* 0x001fc6000f8e020f */
[----:B------:R-:W-:Y:S01]  /*0620*/  LDS R27, [R11+0x8] ;  /* 0x000008000b1b7984 */ /* 0x000fe20000000800 */
[----:B------:R-:W-:-:S03]  /*0630*/  IMAD R17, R0, 0x9, RZ ;  /* 0x0000000900117824 */ /* 0x000fc600078e02ff */
[----:B------:R-:W-:Y:S01]  /*0640*/  LDS R24, [R11+0xc] ;  /* 0x00000c000b187984 */ /* 0x000fe20000000800 */
[----:B-1----:R-:W-:-:S03]  /*0650*/  IMAD.WIDE.U32 R4, R17, 0x4, R4 ;  /* 0x0000000411047825 */ /* 0x002fc600078e0004 */
[----:B------:R-:W0:Y:S04]  /*0660*/  LDS R0, [R11+0x4] ;  /* 0x000004000b007984 */ /* 0x000e280000000800 */
[----:B------:R-:W0:Y:S04]  /*0670*/  LDG.E.CONSTANT R25, desc[UR12][R4.64] ;  /* 0x0000000c04197981 */ /* 0x000e28000c1e9900 */
[----:B------:R-:W3:Y:S04]  /*0680*/  LDG.E.CONSTANT R26, desc[UR12][R4.64+0x4] ;  /* 0x0000040c041a7981 */ /* 0x000ee8000c1e9900 */
[----:B------:R-:W4:Y:S04]  /*0690*/  LDG.E.CONSTANT R23, desc[UR12][R4.64+0x8] ;  /* 0x0000080c04177981 */ /* 0x000f28000c1e9900 */
[----:B------:R-:W5:Y:S04]  /*06a0*/  LDG.E.CONSTANT R16, desc[UR12][R4.64+0xc] ;  /* 0x00000c0c04107981 */ /* 0x000f68000c1e9900 */
[----:B------:R-:W2:Y:S04]  /*06b0*/  LDG.E.CONSTANT R17, desc[UR12][R4.64+0x10] ;  /* 0x0000100c04117981 */ /* 0x000ea8000c1e9900 */
[----:B------:R-:W2:Y:S04]  /*06c0*/  LDG.E.CONSTANT R18, desc[UR12][R4.64+0x14] ;  /* 0x0000140c04127981 */ /* 0x000ea8000c1e9900 */
[----:B------:R-:W2:Y:S04]  /*06d0*/  LDG.E.CONSTANT R19, desc[UR12][R4.64+0x18] ;  /* 0x0000180c04137981 */ /* 0x000ea8000c1e9900 */
[----:B------:R-:W2:Y:S04]  /*06e0*/  LDG.E.CONSTANT R20, desc[UR12][R4.64+0x1c] ;  /* 0x00001c0c04147981 */ /* 0x000ea8000c1e9900 */
[----:B------:R1:W2:Y:S04]  /*06f0*/  LDG.E.CONSTANT R22, desc[UR12][R4.64+0x20] ;  /* 0x0000200c04167981 */ /* 0x0002a8000c1e9900 */
[----:B-1----:R-:W-:Y:S01]  /*0700*/  LDS R5, [R14+UR10+0xc] ;  /* 0x00000c0a0e057984 */ /* 0x002fe20008000800 */
[----:B------:R-:W-:Y:S01]  /*0710*/  UIADD3 UR4, UPT, UPT, UR4, 0x1, URZ ;  /* 0x0000000104047890 */ /* 0x000fe2000fffe0ff */
[----:B0-----:R-:W-:-:S02]  /*0720*/  FFMA R0, R0, R25, RZ ;  /* 0x0000001900007223 */ /* 0x001fc400000000ff */
[----:B------:R-:W5:Y:S02]  /*0730*/  LDS R25, [R11+UR10+0x4] ;  /* 0x0000040a0b197984 */ /* 0x000f640008000800 */
[----:B---3--:R-:W-:Y:S02]  /*0740*/  FFMA R29, R27, R26, R0 ;  /* 0x0000001a1b1d7223 */ /* 0x008fe40000000000 */
[----:B------:R-:W2:Y:S04]  /*0750*/  LDS R0, [R11+UR10+0x8] ;  /* 0x0000080a0b007984 */ /* 0x000ea80008000800 */
[----:B------:R-:W0:Y:S01]  /*0760*/  LDS R27, [R11+UR10+0xc] ;  /* 0x00000c0a0b1b7984 */ /* 0x000e220008000800 */
[----:B----4-:R-:W-:-:S03]  /*0770*/  FFMA R24, R24, R23, R29 ;  /* 0x0000001718187223 */ /* 0x010fc6000000001d */
[----:B------:R-:W1:Y:S04]  /*0780*/  LDS R29, [R14+UR10+0x4] ;  /* 0x0000040a0e1d7984 */ /* 0x000e680008000800 */
[----:B------:R-:W3:Y:S01]  /*0790*/  LDS R23, [R14+UR10+0x8] ;  /* 0x0000080a0e177984 */ /* 0x000ee20008000800 */
[----:B-----5:R-:W-:-:S04]  /*07a0*/  FFMA R25, R25, R16, R24 ;  /* 0x0000001019197223 */ /* 0x020fc80000000018 */
[----:B--2---:R-:W-:-:S04]  /*07b0*/  FFMA R0, R0, R17, R25 ;  /* 0x0000001100007223 */ /* 0x004fc80000000019 */
[----:B0-----:R-:W-:-:S04]  /*07c0*/  FFMA R0, R27, R18, R0 ;  /* 0x000000121b007223 */ /* 0x001fc80000000000 */
[----:B-1----:R-:W-:-:S04]  /*07d0*/  FFMA R0, R29, R19, R0 ;  /* 0x000000131d007223 */ /* 0x002fc80000000000 */
[----:B---3--:R-:W-:-:S04]  /*07e0*/  FFMA R0, R23, R20, R0 ;  /* 0x0000001417007223 */ /* 0x008fc80000000000 */
[----:B------:R-:W-:-:S04]  /*07f0*/  FFMA R0, R5, R22, R0 ;  /* 0x0000001605007223 */ /* 0x000fc80000000000 */
[----:B------:R-:W-:Y:S01]  /*0800*/  @P0 FADD R0, R0, R21 ;  /* 0x0000001500000221 */ /* 0x000fe20000000000 */
[----:B------:R-:W-:-:S04]  /*0810*/  ISETP.NE.AND P0, PT, R15, UR4, PT ;  /* 0x000000040f007c0c */ /* 0x000fc8000bf05270 */
[----:B------:R0:W-:Y:S01]  /*0820*/  STG.E desc[UR12][R2.64], R0 ;  /* 0x0000000002007986 */ /* 0x0001e2000c10190c */
[----:B------:R-:W-:Y:S08]  /*0830*/  BAR.SYNC.DEFER_BLOCKING 0x0 ;  /* 0x0000000000007b1d */ /* 0x000ff00000010000 */
[----:B------:R-:W-:Y:S05]  /*0840*/  @P0 BRA `(.L_x_90) ;  /* 0xfffffff800940947 */ /* 0x000fea000383ffff */
[----:B------:R-:W-:Y:S05]  /*0850*/  EXIT ;  /* 0x000000000000794d */ /* 0x000fea0003800000 */
.L_x_91:
        /* <DEDUP_REMOVED lines=10> */
.L_x_101:


//--------------------- .nv.shared._Z21gemm_fp16_tensor_corePK6__halfS1_PS_iii --------------------------
	.section	.nv.shared._Z21gemm_fp16_tensor_corePK6__halfS1_PS_iii,"aw",@nobits
	.sectionflags	@""
	.align	16
	.zero		1024


//--------------------- .nv.shared.reserved.0     --------------------------
	.section	.nv.shared.reserved.0,"aw",@nobits
	.weak		__nv_reservedSMEM_offset_0_alias
	.size		__nv_reservedSMEM_offset_0_alias, 0, 64
	.other		__nv_reservedSMEM_offset_0_alias,@"STO_CUDA_RESERVED_SHARED STV_DEFAULT"
__nv_reservedSMEM_offset_0_alias:
	.zero		0
	.zero		64


//--------------------- .nv.shared._Z21batch_norm_relu_fusedPKfS0_S0_S0_S0_Pfiiiif --------------------------
	.section	.nv.shared._Z21batch_norm_relu_fusedPKfS0_S0_S0_S0_Pfiiiif,"aw",@nobits
	.sectionflags	@""
	.align	16
	.zero		1024


//--------------------- .nv.shared._Z14sigmoid_kernelPfi --------------------------
	.section	.nv.shared._Z14sigmoid_kernelPfi,"aw",@nobits
	.sectionflags	@""
	.align	16
	.zero		1024


//--------------------- .nv.shared._Z23relu_inplace_vectorizedP6float4i --------------------------
	.section	.nv.shared._Z23relu_inplace_vectorizedP6float4i,"aw",@nobits
	.sectionflags	@""
	.align	16
	.zero		1024


//--------------------- .nv.shared._Z11relu_kernelPfi --------------------------
	.section	.nv.shared._Z11relu_kernelPfi,"aw",@nobits
	.sectionflags	@""
	.align	16
	.zero		1024


//--------------------- .nv.shared._Z17gemm_nn_optimizedPKfS0_Pfiiiff --------------------------
	.section	.nv.shared._Z17gemm_nn_optimizedPKfS0_Pfiiiff,"aw",@nobits
	.sectionflags	@""
	.align	16
.nv.shared._Z17gemm_nn_optimizedPKfS0_Pfiiiff:
	.zero		34304


//--------------------- .nv.shared._Z20conv2d_3x3_optimizedPKfS0_Pfiiiiiii --------------------------
	.section	.nv.shared._Z20conv2d_3x3_optimizedPKfS0_Pfiiiiiii,"aw",@nobits
	.sectionflags	@""
	.align	16
	.zero		1024


//--------------------- .nv.constant0._Z21gemm_fp16_tensor_corePK6__halfS1_PS_iii --------------------------
	.section	.nv.constant0._Z21gemm_fp16_tensor_corePK6__halfS1_PS_iii,"a",@progbits
	.sectionflags	@""
	.align	4
.nv.constant0._Z21gemm_fp16_tensor_corePK6__halfS1_PS_iii:
	.zero		932


//--------------------- .nv.constant0._Z21batch_norm_relu_fusedPKfS0_S0_S0_S0_Pfiiiif --------------------------
	.section	.nv.constant0._Z21batch_norm_relu_fusedPKfS0_S0_S0_S0_Pfiiiif,"a",@progbits
	.sectionflags	@""
	.align	4
.nv.constant0._Z21batch_norm_relu_fusedPKfS0_S0_S0_S0_Pfiiiif:
	.zero		964


//--------------------- .nv.constant0._Z14sigmoid_kernelPfi --------------------------
	.section	.nv.constant0._Z14sigmoid_kernelPfi,"a",@progbits
	.sectionflags	@""
	.align	4
.nv.constant0._Z14sigmoid_kernelPfi:
	.zero		908


//--------------------- .nv.constant0._Z23relu_inplace_vectorizedP6float4i --------------------------
	.section	.nv.constant0._Z23relu_inplace_vectorizedP6float4i,"a",@progbits
	.sectionflags	@""
	.align	4
.nv.constant0._Z23relu_inplace_vectorizedP6float4i:
	.zero		908


//--------------------- .nv.constant0._Z11relu_kernelPfi --------------------------
	.section	.nv.constant0._Z11relu_kernelPfi,"a",@progbits
	.sectionflags	@""
	.align	4
.nv.constant0._Z11relu_kernelPfi:
	.zero		908


//--------------------- .nv.constant0._Z17gemm_nn_optimizedPKfS0_Pfiiiff --------------------------
	.section	.nv.constant0._Z17gemm_nn_optimizedPKfS0_Pfiiiff,"a",@progbits
	.sectionflags	@""
	.align	4
.nv.constant0._Z17gemm_nn_optimizedPKfS0_Pfiiiff:
	.zero		940


//--------------------- .nv.constant0._Z20conv2d_3x3_optimizedPKfS0_Pfiiiiiii --------------------------
	.section	.nv.constant0._Z20conv2d_3x3_optimizedPKfS0_Pfiiiiiii,"a",@progbits
	.sectionflags	@""
	.align	4
.nv.constant0._Z20conv2d_3x3_optimizedPKfS0_Pfiiiiiii:
	.zero		948


//--------------------- SYMBOLS --------------------------

	.type		.nv.reservedSmem.offset0,@object
	.size		.nv.reservedSmem.offset0,0x4
	.type		.nv.reservedSmem.cap,@object
	.size		.nv.reservedSmem.cap,0x4
